//
// Generated by NVIDIA NVVM Compiler
//
// Compiler Build ID: CL-36424714
// Cuda compilation tools, release 13.0, V13.0.88
// Based on NVVM 20.0.0
//

.version 9.0
.target sm_100
.address_size 64

	// .globl	_Z17compute_distancesPfiiS_iiiS_
// _ZZ17compute_distancesPfiiS_iiiS_E8shared_A has been demoted
// _ZZ17compute_distancesPfiiS_iiiS_E8shared_B has been demoted
// _ZZ17compute_distancesPfiiS_iiiS_E7begin_A has been demoted
// _ZZ17compute_distancesPfiiS_iiiS_E7begin_B has been demoted
// _ZZ17compute_distancesPfiiS_iiiS_E6step_A has been demoted
// _ZZ17compute_distancesPfiiS_iiiS_E6step_B has been demoted
// _ZZ17compute_distancesPfiiS_iiiS_E5end_A has been demoted

.visible .entry _Z17compute_distancesPfiiS_iiiS_(
	.param .u64 .ptr .align 1 _Z17compute_distancesPfiiS_iiiS__param_0,
	.param .u32 _Z17compute_distancesPfiiS_iiiS__param_1,
	.param .u32 _Z17compute_distancesPfiiS_iiiS__param_2,
	.param .u64 .ptr .align 1 _Z17compute_distancesPfiiS_iiiS__param_3,
	.param .u32 _Z17compute_distancesPfiiS_iiiS__param_4,
	.param .u32 _Z17compute_distancesPfiiS_iiiS__param_5,
	.param .u32 _Z17compute_distancesPfiiS_iiiS__param_6,
	.param .u64 .ptr .align 1 _Z17compute_distancesPfiiS_iiiS__param_7
)
{
	.reg .pred 	%p<13>;
	.reg .b32 	%r<50>;
	.reg .b32 	%f<83>;
	.reg .b64 	%rd<13>;
	// demoted variable
	.shared .align 4 .b8 _ZZ17compute_distancesPfiiS_iiiS_E8shared_A[1024];
	// demoted variable
	.shared .align 4 .b8 _ZZ17compute_distancesPfiiS_iiiS_E8shared_B[1024];
	// demoted variable
	.shared .align 4 .u32 _ZZ17compute_distancesPfiiS_iiiS_E7begin_A;
	// demoted variable
	.shared .align 4 .u32 _ZZ17compute_distancesPfiiS_iiiS_E7begin_B;
	// demoted variable
	.shared .align 4 .u32 _ZZ17compute_distancesPfiiS_iiiS_E6step_A;
	// demoted variable
	.shared .align 4 .u32 _ZZ17compute_distancesPfiiS_iiiS_E6step_B;
	// demoted variable
	.shared .align 4 .u32 _ZZ17compute_distancesPfiiS_iiiS_E5end_A;
	ld.param.u64 	%rd3, [_Z17compute_distancesPfiiS_iiiS__param_0];
	ld.param.u32 	%r18, [_Z17compute_distancesPfiiS_iiiS__param_1];
	ld.param.u32 	%r19, [_Z17compute_distancesPfiiS_iiiS__param_2];
	ld.param.u64 	%rd4, [_Z17compute_distancesPfiiS_iiiS__param_3];
	ld.param.u32 	%r20, [_Z17compute_distancesPfiiS_iiiS__param_4];
	ld.param.u32 	%r21, [_Z17compute_distancesPfiiS_iiiS__param_5];
	ld.param.u32 	%r22, [_Z17compute_distancesPfiiS_iiiS__param_6];
	ld.param.u64 	%rd5, [_Z17compute_distancesPfiiS_iiiS__param_7];
	mov.u32 	%r1, %tid.x;
	mov.u32 	%r2, %tid.y;
	mov.u32 	%r23, %ctaid.y;
	shl.b32 	%r49, %r23, 4;
	st.shared.u32 	[_ZZ17compute_distancesPfiiS_iiiS_E7begin_A], %r49;
	mov.u32 	%r24, %ctaid.x;
	shl.b32 	%r48, %r24, 4;
	st.shared.u32 	[_ZZ17compute_distancesPfiiS_iiiS_E7begin_B], %r48;
	shl.b32 	%r25, %r19, 4;
	st.shared.u32 	[_ZZ17compute_distancesPfiiS_iiiS_E6step_A], %r25;
	shl.b32 	%r26, %r21, 4;
	st.shared.u32 	[_ZZ17compute_distancesPfiiS_iiiS_E6step_B], %r26;
	add.s32 	%r27, %r22, -1;
	mul.lo.s32 	%r28, %r27, %r19;
	add.s32 	%r29, %r49, %r28;
	st.shared.u32 	[_ZZ17compute_distancesPfiiS_iiiS_E5end_A], %r29;
	add.s32 	%r5, %r48, %r1;
	add.s32 	%r6, %r49, %r2;
	setp.lt.s32 	%p2, %r28, 0;
	mov.f32 	%f81, 0f00000000;
	@%p2 bra 	$L__BB0_11;
	setp.lt.s32 	%p3, %r6, %r18;
	setp.lt.s32 	%p4, %r5, %r20;
	shl.b32 	%r30, %r2, 6;
	mov.u32 	%r31, _ZZ17compute_distancesPfiiS_iiiS_E8shared_A;
	add.s32 	%r32, %r31, %r30;
	shl.b32 	%r33, %r1, 2;
	add.s32 	%r7, %r32, %r33;
	mov.u32 	%r34, _ZZ17compute_distancesPfiiS_iiiS_E8shared_B;
	add.s32 	%r12, %r34, %r33;
	add.s32 	%r8, %r12, %r30;
	mad.lo.s32 	%r9, %r19, %r2, %r1;
	mad.lo.s32 	%r10, %r21, %r2, %r1;
	and.pred  	%p1, %p3, %p4;
	mad.lo.s32 	%r11, %r2, -60, %r32;
	add.s32 	%r13, %r49, %r1;
	cvta.to.global.u64 	%rd1, %rd3;
	cvta.to.global.u64 	%rd2, %rd4;
	mov.f32 	%f81, 0f00000000;
	not.pred 	%p8, %p1;
$L__BB0_2:
	div.s32 	%r35, %r49, %r19;
	add.s32 	%r36, %r35, %r2;
	setp.ge.s32 	%p5, %r36, %r22;
	mov.f32 	%f80, 0f00000000;
	@%p5 bra 	$L__BB0_7;
	setp.ge.s32 	%p6, %r13, %r18;
	mov.f32 	%f79, 0f00000000;
	@%p6 bra 	$L__BB0_5;
	add.s32 	%r38, %r9, %r49;
	mul.wide.s32 	%rd6, %r38, 4;
	add.s64 	%rd7, %rd1, %rd6;
	ld.global.f32 	%f79, [%rd7];
$L__BB0_5:
	setp.ge.s32 	%p7, %r5, %r20;
	st.shared.f32 	[%r7], %f79;
	@%p7 bra 	$L__BB0_8;
	add.s32 	%r39, %r10, %r48;
	mul.wide.s32 	%rd8, %r39, 4;
	add.s64 	%rd9, %rd2, %rd8;
	ld.global.f32 	%f80, [%rd9];
	bra.uni 	$L__BB0_8;
$L__BB0_7:
	mov.b32 	%r37, 0;
	st.shared.u32 	[%r7], %r37;
$L__BB0_8:
	st.shared.f32 	[%r8], %f80;
	bar.sync 	0;
	@%p8 bra 	$L__BB0_10;
	ld.shared.f32 	%f14, [%r11];
	ld.shared.f32 	%f15, [%r12];
	sub.f32 	%f16, %f14, %f15;
	fma.rn.f32 	%f17, %f16, %f16, %f81;
	ld.shared.f32 	%f18, [%r11+64];
	ld.shared.f32 	%f19, [%r12+64];
	sub.f32 	%f20, %f18, %f19;
	fma.rn.f32 	%f21, %f20, %f20, %f17;
	ld.shared.f32 	%f22, [%r11+128];
	ld.shared.f32 	%f23, [%r12+128];
	sub.f32 	%f24, %f22, %f23;
	fma.rn.f32 	%f25, %f24, %f24, %f21;
	ld.shared.f32 	%f26, [%r11+192];
	ld.shared.f32 	%f27, [%r12+192];
	sub.f32 	%f28, %f26, %f27;
	fma.rn.f32 	%f29, %f28, %f28, %f25;
	ld.shared.f32 	%f30, [%r11+256];
	ld.shared.f32 	%f31, [%r12+256];
	sub.f32 	%f32, %f30, %f31;
	fma.rn.f32 	%f33, %f32, %f32, %f29;
	ld.shared.f32 	%f34, [%r11+320];
	ld.shared.f32 	%f35, [%r12+320];
	sub.f32 	%f36, %f34, %f35;
	fma.rn.f32 	%f37, %f36, %f36, %f33;
	ld.shared.f32 	%f38, [%r11+384];
	ld.shared.f32 	%f39, [%r12+384];
	sub.f32 	%f40, %f38, %f39;
	fma.rn.f32 	%f41, %f40, %f40, %f37;
	ld.shared.f32 	%f42, [%r11+448];
	ld.shared.f32 	%f43, [%r12+448];
	sub.f32 	%f44, %f42, %f43;
	fma.rn.f32 	%f45, %f44, %f44, %f41;
	ld.shared.f32 	%f46, [%r11+512];
	ld.shared.f32 	%f47, [%r12+512];
	sub.f32 	%f48, %f46, %f47;
	fma.rn.f32 	%f49, %f48, %f48, %f45;
	ld.shared.f32 	%f50, [%r11+576];
	ld.shared.f32 	%f51, [%r12+576];
	sub.f32 	%f52, %f50, %f51;
	fma.rn.f32 	%f53, %f52, %f52, %f49;
	ld.shared.f32 	%f54, [%r11+640];
	ld.shared.f32 	%f55, [%r12+640];
	sub.f32 	%f56, %f54, %f55;
	fma.rn.f32 	%f57, %f56, %f56, %f53;
	ld.shared.f32 	%f58, [%r11+704];
	ld.shared.f32 	%f59, [%r12+704];
	sub.f32 	%f60, %f58, %f59;
	fma.rn.f32 	%f61, %f60, %f60, %f57;
	ld.shared.f32 	%f62, [%r11+768];
	ld.shared.f32 	%f63, [%r12+768];
	sub.f32 	%f64, %f62, %f63;
	fma.rn.f32 	%f65, %f64, %f64, %f61;
	ld.shared.f32 	%f66, [%r11+832];
	ld.shared.f32 	%f67, [%r12+832];
	sub.f32 	%f68, %f66, %f67;
	fma.rn.f32 	%f69, %f68, %f68, %f65;
	ld.shared.f32 	%f70, [%r11+896];
	ld.shared.f32 	%f71, [%r12+896];
	sub.f32 	%f72, %f70, %f71;
	fma.rn.f32 	%f73, %f72, %f72, %f69;
	ld.shared.f32 	%f74, [%r11+960];
	ld.shared.f32 	%f75, [%r12+960];
	sub.f32 	%f76, %f74, %f75;
	fma.rn.f32 	%f81, %f76, %f76, %f73;
$L__BB0_10:
	bar.sync 	0;
	ld.shared.u32 	%r40, [_ZZ17compute_distancesPfiiS_iiiS_E6step_A];
	add.s32 	%r49, %r40, %r49;
	ld.shared.u32 	%r41, [_ZZ17compute_distancesPfiiS_iiiS_E6step_B];
	add.s32 	%r48, %r41, %r48;
	ld.shared.u32 	%r42, [_ZZ17compute_distancesPfiiS_iiiS_E5end_A];
	setp.le.s32 	%p9, %r49, %r42;
	@%p9 bra 	$L__BB0_2;
$L__BB0_11:
	setp.ge.s32 	%p10, %r6, %r18;
	setp.ge.s32 	%p11, %r5, %r20;
	or.pred  	%p12, %p10, %p11;
	@%p12 bra 	$L__BB0_13;
	ld.shared.u32 	%r43, [_ZZ17compute_distancesPfiiS_iiiS_E7begin_A];
	add.s32 	%r44, %r43, %r2;
	ld.shared.u32 	%r45, [_ZZ17compute_distancesPfiiS_iiiS_E7begin_B];
	add.s32 	%r46, %r45, %r1;
	mad.lo.s32 	%r47, %r44, %r21, %r46;
	cvta.to.global.u64 	%rd10, %rd5;
	mul.wide.s32 	%rd11, %r47, 4;
	add.s64 	%rd12, %rd10, %rd11;
	st.global.f32 	[%rd12], %f81;
$L__BB0_13:
	ret;

}
	// .globl	_Z23modified_insertion_sortPfiPiiiii
.visible .entry _Z23modified_insertion_sortPfiPiiiii(
	.param .u64 .ptr .align 1 _Z23modified_insertion_sortPfiPiiiii_param_0,
	.param .u32 _Z23modified_insertion_sortPfiPiiiii_param_1,
	.param .u64 .ptr .align 1 _Z23modified_insertion_sortPfiPiiiii_param_2,
	.param .u32 _Z23modified_insertion_sortPfiPiiiii_param_3,
	.param .u32 _Z23modified_insertion_sortPfiPiiiii_param_4,
	.param .u32 _Z23modified_insertion_sortPfiPiiiii_param_5,
	.param .u32 _Z23modified_insertion_sortPfiPiiiii_param_6
)
{
	.reg .pred 	%p<18>;
	.reg .b32 	%r<78>;
	.reg .b32 	%f<20>;
	.reg .b64 	%rd<52>;

	ld.param.u64 	%rd10, [_Z23modified_insertion_sortPfiPiiiii_param_0];
	ld.param.u32 	%r29, [_Z23modified_insertion_sortPfiPiiiii_param_1];
	ld.param.u64 	%rd11, [_Z23modified_insertion_sortPfiPiiiii_param_2];
	ld.param.u32 	%r30, [_Z23modified_insertion_sortPfiPiiiii_param_3];
	ld.param.u32 	%r33, [_Z23modified_insertion_sortPfiPiiiii_param_4];
	ld.param.u32 	%r31, [_Z23modified_insertion_sortPfiPiiiii_param_5];
	ld.param.u32 	%r32, [_Z23modified_insertion_sortPfiPiiiii_param_6];
	mov.u32 	%r34, %ctaid.x;
	mov.u32 	%r35, %ntid.x;
	mov.u32 	%r36, %tid.x;
	mad.lo.s32 	%r1, %r34, %r35, %r36;
	setp.ge.u32 	%p1, %r1, %r33;
	@%p1 bra 	$L__BB1_28;
	cvta.to.global.u64 	%rd12, %rd11;
	cvta.to.global.u64 	%rd13, %rd10;
	mul.wide.u32 	%rd14, %r1, 4;
	add.s64 	%rd1, %rd13, %rd14;
	add.s64 	%rd2, %rd12, %rd14;
	mov.b32 	%r37, 0;
	st.global.u32 	[%rd2], %r37;
	setp.lt.s32 	%p2, %r31, 2;
	@%p2 bra 	$L__BB1_28;
	add.s32 	%r2, %r32, -1;
	mul.lo.s32 	%r38, %r2, %r29;
	mul.wide.s32 	%rd15, %r38, 4;
	add.s64 	%rd3, %rd1, %rd15;
	setp.lt.s32 	%p3, %r32, 2;
	@%p3 bra 	$L__BB1_11;
	mov.b32 	%r68, 1;
	mul.wide.s32 	%rd4, %r29, 4;
	mul.wide.s32 	%rd46, %r30, 4;
$L__BB1_4:
	mul.lo.s32 	%r62, %r68, %r29;
	mul.wide.s32 	%rd40, %r62, 4;
	add.s64 	%rd41, %rd1, %rd40;
	ld.global.f32 	%f1, [%rd41];
	setp.lt.s32 	%p13, %r68, %r32;
	@%p13 bra 	$L__BB1_6;
	ld.global.f32 	%f16, [%rd3];
	setp.ge.f32 	%p14, %f1, %f16;
	@%p14 bra 	$L__BB1_10;
$L__BB1_6:
	min.s32 	%r70, %r68, %r2;
$L__BB1_7:
	add.s32 	%r6, %r70, -1;
	mul.lo.s32 	%r63, %r6, %r29;
	mul.wide.s32 	%rd42, %r63, 4;
	add.s64 	%rd5, %rd1, %rd42;
	ld.global.f32 	%f2, [%rd5];
	setp.leu.f32 	%p15, %f2, %f1;
	@%p15 bra 	$L__BB1_9;
	add.s64 	%rd43, %rd5, %rd4;
	st.global.f32 	[%rd43], %f2;
	mul.lo.s32 	%r64, %r6, %r30;
	mul.wide.s32 	%rd44, %r64, 4;
	add.s64 	%rd45, %rd2, %rd44;
	ld.global.u32 	%r65, [%rd45];
	add.s64 	%rd47, %rd45, %rd46;
	st.global.u32 	[%rd47], %r65;
	setp.gt.s32 	%p16, %r70, 1;
	mov.u32 	%r70, %r6;
	@%p16 bra 	$L__BB1_7;
$L__BB1_9:
	mul.lo.s32 	%r66, %r70, %r29;
	mul.wide.s32 	%rd48, %r66, 4;
	add.s64 	%rd49, %rd1, %rd48;
	st.global.f32 	[%rd49], %f1;
	mul.lo.s32 	%r67, %r70, %r30;
	mul.wide.s32 	%rd50, %r67, 4;
	add.s64 	%rd51, %rd2, %rd50;
	st.global.u32 	[%rd51], %r68;
$L__BB1_10:
	add.s32 	%r68, %r68, 1;
	setp.eq.s32 	%p17, %r68, %r31;
	@%p17 bra 	$L__BB1_28;
	bra.uni 	$L__BB1_4;
$L__BB1_11:
	add.s32 	%r9, %r31, -1;
	add.s32 	%r40, %r31, -2;
	and.b32  	%r10, %r9, 3;
	setp.lt.u32 	%p4, %r40, 3;
	mov.b32 	%r77, 1;
	@%p4 bra 	$L__BB1_23;
	and.b32  	%r42, %r9, -4;
	neg.s32 	%r73, %r42;
	shl.b32 	%r12, %r29, 2;
	mov.b32 	%r72, 2;
	mul.wide.s32 	%rd7, %r29, 4;
	mov.u32 	%r71, %r29;
$L__BB1_13:
	mul.wide.s32 	%rd16, %r71, 4;
	add.s64 	%rd6, %rd1, %rd16;
	ld.global.f32 	%f3, [%rd6];
	ld.global.f32 	%f18, [%rd3];
	setp.ge.f32 	%p5, %f3, %f18;
	@%p5 bra 	$L__BB1_15;
	add.s32 	%r43, %r72, -1;
	min.s32 	%r44, %r43, %r2;
	mul.lo.s32 	%r45, %r44, %r29;
	mul.wide.s32 	%rd17, %r45, 4;
	add.s64 	%rd18, %rd1, %rd17;
	st.global.f32 	[%rd18], %f3;
	mul.lo.s32 	%r46, %r44, %r30;
	mul.wide.s32 	%rd19, %r46, 4;
	add.s64 	%rd20, %rd2, %rd19;
	st.global.u32 	[%rd20], %r43;
	ld.global.f32 	%f18, [%rd3];
$L__BB1_15:
	add.s64 	%rd8, %rd6, %rd7;
	ld.global.f32 	%f7, [%rd8];
	setp.ge.f32 	%p6, %f7, %f18;
	@%p6 bra 	$L__BB1_17;
	min.s32 	%r47, %r72, %r2;
	mul.lo.s32 	%r48, %r47, %r29;
	mul.wide.s32 	%rd21, %r48, 4;
	add.s64 	%rd22, %rd1, %rd21;
	st.global.f32 	[%rd22], %f7;
	mul.lo.s32 	%r49, %r47, %r30;
	mul.wide.s32 	%rd23, %r49, 4;
	add.s64 	%rd24, %rd2, %rd23;
	st.global.u32 	[%rd24], %r72;
	ld.global.f32 	%f18, [%rd3];
$L__BB1_17:
	add.s64 	%rd9, %rd8, %rd7;
	ld.global.f32 	%f10, [%rd9];
	setp.ge.f32 	%p7, %f10, %f18;
	@%p7 bra 	$L__BB1_19;
	add.s32 	%r50, %r72, 1;
	min.s32 	%r51, %r50, %r2;
	mul.lo.s32 	%r52, %r51, %r29;
	mul.wide.s32 	%rd25, %r52, 4;
	add.s64 	%rd26, %rd1, %rd25;
	st.global.f32 	[%rd26], %f10;
	mul.lo.s32 	%r53, %r51, %r30;
	mul.wide.s32 	%rd27, %r53, 4;
	add.s64 	%rd28, %rd2, %rd27;
	st.global.u32 	[%rd28], %r50;
	ld.global.f32 	%f18, [%rd3];
$L__BB1_19:
	add.s64 	%rd29, %rd9, %rd7;
	ld.global.f32 	%f13, [%rd29];
	setp.ge.f32 	%p8, %f13, %f18;
	@%p8 bra 	$L__BB1_21;
	add.s32 	%r54, %r72, 2;
	min.s32 	%r55, %r54, %r2;
	mul.lo.s32 	%r56, %r55, %r29;
	mul.wide.s32 	%rd30, %r56, 4;
	add.s64 	%rd31, %rd1, %rd30;
	st.global.f32 	[%rd31], %f13;
	mul.lo.s32 	%r57, %r55, %r30;
	mul.wide.s32 	%rd32, %r57, 4;
	add.s64 	%rd33, %rd2, %rd32;
	st.global.u32 	[%rd33], %r54;
$L__BB1_21:
	add.s32 	%r73, %r73, 4;
	add.s32 	%r72, %r72, 4;
	add.s32 	%r71, %r71, %r12;
	setp.ne.s32 	%p9, %r73, 0;
	@%p9 bra 	$L__BB1_13;
	add.s32 	%r77, %r72, -1;
$L__BB1_23:
	setp.eq.s32 	%p10, %r10, 0;
	@%p10 bra 	$L__BB1_28;
	mul.lo.s32 	%r76, %r77, %r29;
	neg.s32 	%r75, %r10;
$L__BB1_25:
	.pragma "nounroll";
	mul.wide.s32 	%rd34, %r76, 4;
	add.s64 	%rd35, %rd1, %rd34;
	ld.global.f32 	%f14, [%rd35];
	ld.global.f32 	%f15, [%rd3];
	setp.ge.f32 	%p11, %f14, %f15;
	@%p11 bra 	$L__BB1_27;
	min.s32 	%r58, %r77, %r2;
	mul.lo.s32 	%r59, %r58, %r29;
	mul.wide.s32 	%rd36, %r59, 4;
	add.s64 	%rd37, %rd1, %rd36;
	st.global.f32 	[%rd37], %f14;
	mul.lo.s32 	%r60, %r58, %r30;
	mul.wide.s32 	%rd38, %r60, 4;
	add.s64 	%rd39, %rd2, %rd38;
	st.global.u32 	[%rd39], %r77;
$L__BB1_27:
	add.s32 	%r77, %r77, 1;
	add.s32 	%r76, %r76, %r29;
	add.s32 	%r75, %r75, 1;
	setp.ne.s32 	%p12, %r75, 0;
	@%p12 bra 	$L__BB1_25;
$L__BB1_28:
	ret;

}
	// .globl	_Z12compute_sqrtPfiii
.visible .entry _Z12compute_sqrtPfiii(
	.param .u64 .ptr .align 1 _Z12compute_sqrtPfiii_param_0,
	.param .u32 _Z12compute_sqrtPfiii_param_1,
	.param .u32 _Z12compute_sqrtPfiii_param_2,
	.param .u32 _Z12compute_sqrtPfiii_param_3
)
{
	.reg .pred 	%p<4>;
	.reg .b32 	%r<15>;
	.reg .b32 	%f<3>;
	.reg .b64 	%rd<5>;

	ld.param.u64 	%rd1, [_Z12compute_sqrtPfiii_param_0];
	ld.param.u32 	%r4, [_Z12compute_sqrtPfiii_param_1];
	ld.param.u32 	%r3, [_Z12compute_sqrtPfiii_param_2];
	ld.param.u32 	%r5, [_Z12compute_sqrtPfiii_param_3];
	mov.u32 	%r7, %ctaid.x;
	mov.u32 	%r8, %ntid.x;
	mov.u32 	%r9, %tid.x;
	mad.lo.s32 	%r1, %r7, %r8, %r9;
	mov.u32 	%r10, %ctaid.y;
	mov.u32 	%r11, %ntid.y;
	mov.u32 	%r12, %tid.y;
	mad.lo.s32 	%r13, %r10, %r11, %r12;
	setp.ge.u32 	%p1, %r1, %r4;
	setp.ge.u32 	%p2, %r13, %r5;
	or.pred  	%p3, %p1, %p2;
	@%p3 bra 	$L__BB2_2;
	cvta.to.global.u64 	%rd2, %rd1;
	mad.lo.s32 	%r14, %r3, %r13, %r1;
	mul.wide.u32 	%rd3, %r14, 4;
	add.s64 	%rd4, %rd2, %rd3;
	ld.global.f32 	%f1, [%rd4];
	sqrt.rn.f32 	%f2, %f1;
	st.global.f32 	[%rd4], %f2;
$L__BB2_2:
	ret;

}


// ===== COMPILED SASS (sm_100) =====

	.target	sm_100

	.elftype	@"ET_EXEC"


//--------------------- .note.nv.tkinfo           --------------------------
	.section	.note.nv.tkinfo,"",@"SHT_NOTE"
	.sectionflags	@"SHF_NOTE_NV_TKINFO"
	.tkinfo
        /*0018*/ 	.word	0x00000002
        /*0030*/ 	.string	""
        /*0030*/ 	.string	"ptxas"
        /*0030*/ 	.string	"Cuda compilation tools, release 13.0, V13.0.88"
        /*0030*/ 	.string	"Build cuda_13.0.r13.0/compiler.36424714_0"
        /*0030*/ 	.string	"-arch sm_100 -m 64 "



//--------------------- .note.nv.cuinfo           --------------------------
	.section	.note.nv.cuinfo,"",@"SHT_NOTE"
	.sectionflags	@"SHF_NOTE_NV_CUINFO"
        /*0018*/ 	.short	0x0002
        /*001a*/ 	.short	0x0064
        /*001c*/ 	.short	0x0082
	.zero		2


//--------------------- .nv.info                  --------------------------
	.section	.nv.info,"",@"SHT_CUDA_INFO"
	.align	4


	//----- nvinfo : EIATTR_REGCOUNT
	.align		4
        /*0000*/ 	.byte	0x04, 0x2f
        /*0002*/ 	.short	(.L_1 - .L_0)
	.align		4
.L_0:
        /*0004*/ 	.word	index@(_Z17compute_distancesPfiiS_iiiS_)
        /*0008*/ 	.word	0x0000001d


	//----- nvinfo : EIATTR_FRAME_SIZE
	.align		4
.L_1:
        /*000c*/ 	.byte	0x04, 0x11
        /*000e*/ 	.short	(.L_3 - .L_2)
	.align		4
.L_2:
        /*0010*/ 	.word	index@(_Z17compute_distancesPfiiS_iiiS_)
        /*0014*/ 	.word	0x00000000


	//----- nvinfo : EIATTR_REGCOUNT
	.align		4
.L_3:
        /*0018*/ 	.byte	0x04, 0x2f
        /*001a*/ 	.short	(.L_5 - .L_4)
	.align		4
.L_4:
        /*001c*/ 	.word	index@(_Z23modified_insertion_sortPfiPiiiii)
        /*0020*/ 	.word	0x0000001d


	//----- nvinfo : EIATTR_FRAME_SIZE
	.align		4
.L_5:
        /*0024*/ 	.byte	0x04, 0x11
        /*0026*/ 	.short	(.L_7 - .L_6)
	.align		4
.L_6:
        /*0028*/ 	.word	index@(_Z23modified_insertion_sortPfiPiiiii)
        /*002c*/ 	.word	0x00000000


	//----- nvinfo : EIATTR_REGCOUNT
	.align		4
.L_7:
        /*0030*/ 	.byte	0x04, 0x2f
        /*0032*/ 	.short	(.L_9 - .L_8)
	.align		4
.L_8:
        /*0034*/ 	.word	index@(_Z12compute_sqrtPfiii)
        /*0038*/ 	.word	0x0000000c


	//----- nvinfo : EIATTR_FRAME_SIZE
	.align		4
.L_9:
        /*003c*/ 	.byte	0x04, 0x11
        /*003e*/ 	.short	(.L_11 - .L_10)
	.align		4
.L_10:
        /*0040*/ 	.word	index@($__internal_0_$__cuda_sm20_sqrt_rn_f32_slowpath)
        /*0044*/ 	.word	0x00000000


	//----- nvinfo : EIATTR_FRAME_SIZE
	.align		4
.L_11:
        /*0048*/ 	.byte	0x04, 0x11
        /*004a*/ 	.short	(.L_13 - .L_12)
	.align		4
.L_12:
        /*004c*/ 	.word	index@(_Z12compute_sqrtPfiii)
        /*0050*/ 	.word	0x00000000


	//----- nvinfo : EIATTR_MIN_STACK_SIZE
	.align		4
.L_13:
        /*0054*/ 	.byte	0x04, 0x12
        /*0056*/ 	.short	(.L_15 - .L_14)
	.align		4
.L_14:
        /*0058*/ 	.word	index@(_Z12compute_sqrtPfiii)
        /*005c*/ 	.word	0x00000000


	//----- nvinfo : EIATTR_MIN_STACK_SIZE
	.align		4
.L_15:
        /*0060*/ 	.byte	0x04, 0x12
        /*0062*/ 	.short	(.L_17 - .L_16)
	.align		4
.L_16:
        /*0064*/ 	.word	index@(_Z23modified_insertion_sortPfiPiiiii)
        /*0068*/ 	.word	0x00000000


	//----- nvinfo : EIATTR_MIN_STACK_SIZE
	.align		4
.L_17:
        /*006c*/ 	.byte	0x04, 0x12
        /*006e*/ 	.short	(.L_19 - .L_18)
	.align		4
.L_18:
        /*0070*/ 	.word	index@(_Z17compute_distancesPfiiS_iiiS_)
        /*0074*/ 	.word	0x00000000
.L_19:


//--------------------- .nv.compat                --------------------------
	.section	.nv.compat,"",@"SHT_CUDA_COMPAT_INFO"
	.align	4
        /*0000*/ 	.byte	0x02, 0x09, 0x00, 0x00, 0x02, 0x02, 0x01, 0x00, 0x02, 0x05, 0x05, 0x00, 0x03, 0x07, 0x01, 0x01
        /*0010*/ 	.byte	0x02, 0x03, 0x00, 0x00, 0x02, 0x06, 0x01, 0x00, 0x04, 0x0b, 0x08, 0x00, 0x01, 0x00, 0x00, 0x00
        /*0020*/ 	.byte	0x00, 0x00, 0x00, 0x00


//--------------------- .nv.info._Z12compute_sqrtPfiii --------------------------
	.section	.nv.info._Z12compute_sqrtPfiii,"",@"SHT_CUDA_INFO"
	.sectionflags	@""
	.align	4


	//----- nvinfo : EIATTR_CUDA_API_VERSION
	.align		4
        /*0000*/ 	.byte	0x04, 0x37
        /*0002*/ 	.short	(.L_21 - .L_20)
.L_20:
        /*0004*/ 	.word	0x00000082


	//----- nvinfo : EIATTR_KPARAM_INFO
	.align		4
.L_21:
        /*0008*/ 	.byte	0x04, 0x17
        /*000a*/ 	.short	(.L_23 - .L_22)
.L_22:
        /*000c*/ 	.word	0x00000000
        /*0010*/ 	.short	0x0003
        /*0012*/ 	.short	0x0010
        /*0014*/ 	.byte	0x00, 0xf0, 0x11, 0x00


	//----- nvinfo : EIATTR_KPARAM_INFO
	.align		4
.L_23:
        /*0018*/ 	.byte	0x04, 0x17
        /*001a*/ 	.short	(.L_25 - .L_24)
.L_24:
        /*001c*/ 	.word	0x00000000
        /*0020*/ 	.short	0x0002
        /*0022*/ 	.short	0x000c
        /*0024*/ 	.byte	0x00, 0xf0, 0x11, 0x00


	//----- nvinfo : EIATTR_KPARAM_INFO
	.align		4
.L_25:
        /*0028*/ 	.byte	0x04, 0x17
        /*002a*/ 	.short	(.L_27 - .L_26)
.L_26:
        /*002c*/ 	.word	0x00000000
        /*0030*/ 	.short	0x0001
        /*0032*/ 	.short	0x0008
        /*0034*/ 	.byte	0x00, 0xf0, 0x11, 0x00


	//----- nvinfo : EIATTR_KPARAM_INFO
	.align		4
.L_27:
        /*0038*/ 	.byte	0x04, 0x17
        /*003a*/ 	.short	(.L_29 - .L_28)
.L_28:
        /*003c*/ 	.word	0x00000000
        /*0040*/ 	.short	0x0000
        /*0042*/ 	.short	0x0000
        /*0044*/ 	.byte	0x00, 0xf5, 0x21, 0x00


	//----- nvinfo : EIATTR_SPARSE_MMA_MASK
	.align		4
.L_29:
        /*0048*/ 	.byte	0x03, 0x50
        /*004a*/ 	.short	0x0000


	//----- nvinfo : EIATTR_MAXREG_COUNT
	.align		4
        /*004c*/ 	.byte	0x03, 0x1b
        /*004e*/ 	.short	0x00ff


	//----- nvinfo : EIATTR_MERCURY_ISA_VERSION
	.align		4
        /*0050*/ 	.byte	0x03, 0x5f
        /*0052*/ 	.short	0x0101


	//----- nvinfo : EIATTR_VRC_CTA_INIT_COUNT
	.align		4
        /*0054*/ 	.byte	0x02, 0x4a
	.zero		1
	.zero		1


	//----- nvinfo : EIATTR_EXIT_INSTR_OFFSETS
	.align		4
        /*0058*/ 	.byte	0x04, 0x1c
        /*005a*/ 	.short	(.L_31 - .L_30)


	//   ....[0]....
.L_30:
        /*005c*/ 	.word	0x000000d0


	//   ....[1]....
        /*0060*/ 	.word	0x00000230


	//----- nvinfo : EIATTR_CRS_STACK_SIZE
	.align		4
.L_31:
        /*0064*/ 	.byte	0x04, 0x1e
        /*0066*/ 	.short	(.L_33 - .L_32)
.L_32:
        /*0068*/ 	.word	0x00000000


	//----- nvinfo : EIATTR_CBANK_PARAM_SIZE
	.align		4
.L_33:
        /*006c*/ 	.byte	0x03, 0x19
        /*006e*/ 	.short	0x0014


	//----- nvinfo : EIATTR_PARAM_CBANK
	.align		4
        /*0070*/ 	.byte	0x04, 0x0a
        /*0072*/ 	.short	(.L_35 - .L_34)
	.align		4
.L_34:
        /*0074*/ 	.word	index@(.nv.constant0._Z12compute_sqrtPfiii)
        /*0078*/ 	.short	0x0380
        /*007a*/ 	.short	0x0014


	//----- nvinfo : EIATTR_SW_WAR
	.align		4
.L_35:
        /*007c*/ 	.byte	0x04, 0x36
        /*007e*/ 	.short	(.L_37 - .L_36)
.L_36:
        /*0080*/ 	.word	0x00000008
.L_37:


//--------------------- .nv.info._Z23modified_insertion_sortPfiPiiiii --------------------------
	.section	.nv.info._Z23modified_insertion_sortPfiPiiiii,"",@"SHT_CUDA_INFO"
	.sectionflags	@""
	.align	4


	//----- nvinfo : EIATTR_CUDA_API_VERSION
	.align		4
        /*0000*/ 	.byte	0x04, 0x37
        /*0002*/ 	.short	(.L_39 - .L_38)
.L_38:
        /*0004*/ 	.word	0x00000082


	//----- nvinfo : EIATTR_KPARAM_INFO
	.align		4
.L_39:
        /*0008*/ 	.byte	0x04, 0x17
        /*000a*/ 	.short	(.L_41 - .L_40)
.L_40:
        /*000c*/ 	.word	0x00000000
        /*0010*/ 	.short	0x0006
        /*0012*/ 	.short	0x0024
        /*0014*/ 	.byte	0x00, 0xf0, 0x11, 0x00


	//----- nvinfo : EIATTR_KPARAM_INFO
	.align		4
.L_41:
        /*0018*/ 	.byte	0x04, 0x17
        /*001a*/ 	.short	(.L_43 - .L_42)
.L_42:
        /*001c*/ 	.word	0x00000000
        /*0020*/ 	.short	0x0005
        /*0022*/ 	.short	0x0020
        /*0024*/ 	.byte	0x00, 0xf0, 0x11, 0x00


	//----- nvinfo : EIATTR_KPARAM_INFO
	.align		4
.L_43:
        /*0028*/ 	.byte	0x04, 0x17
        /*002a*/ 	.short	(.L_45 - .L_44)
.L_44:
        /*002c*/ 	.word	0x00000000
        /*0030*/ 	.short	0x0004
        /*0032*/ 	.short	0x001c
        /*0034*/ 	.byte	0x00, 0xf0, 0x11, 0x00


	//----- nvinfo : EIATTR_KPARAM_INFO
	.align		4
.L_45:
        /*0038*/ 	.byte	0x04, 0x17
        /*003a*/ 	.short	(.L_47 - .L_46)
.L_46:
        /*003c*/ 	.word	0x00000000
        /*0040*/ 	.short	0x0003
        /*0042*/ 	.short	0x0018
        /*0044*/ 	.byte	0x00, 0xf0, 0x11, 0x00


	//----- nvinfo : EIATTR_KPARAM_INFO
	.align		4
.L_47:
        /*0048*/ 	.byte	0x04, 0x17
        /*004a*/ 	.short	(.L_49 - .L_48)
.L_48:
        /*004c*/ 	.word	0x00000000
        /*0050*/ 	.short	0x0002
        /*0052*/ 	.short	0x0010
        /*0054*/ 	.byte	0x00, 0xf5, 0x21, 0x00


	//----- nvinfo : EIATTR_KPARAM_INFO
	.align		4
.L_49:
        /*0058*/ 	.byte	0x04, 0x17
        /*005a*/ 	.short	(.L_51 - .L_50)
.L_50:
        /*005c*/ 	.word	0x00000000
        /*0060*/ 	.short	0x0001
        /*0062*/ 	.short	0x0008
        /*0064*/ 	.byte	0x00, 0xf0, 0x11, 0x00


	//----- nvinfo : EIATTR_KPARAM_INFO
	.align		4
.L_51:
        /*0068*/ 	.byte	0x04, 0x17
        /*006a*/ 	.short	(.L_53 - .L_52)
.L_52:
        /*006c*/ 	.word	0x00000000
        /*0070*/ 	.short	0x0000
        /*0072*/ 	.short	0x0000
        /*0074*/ 	.byte	0x00, 0xf5, 0x21, 0x00


	//----- nvinfo : EIATTR_SPARSE_MMA_MASK
	.align		4
.L_53:
        /*0078*/ 	.byte	0x03, 0x50
        /*007a*/ 	.short	0x0000


	//----- nvinfo : EIATTR_MAXREG_COUNT
	.align		4
        /*007c*/ 	.byte	0x03, 0x1b
        /*007e*/ 	.short	0x00ff


	//----- nvinfo : EIATTR_MERCURY_ISA_VERSION
	.align		4
        /*0080*/ 	.byte	0x03, 0x5f
        /*0082*/ 	.short	0x0101


	//----- nvinfo : EIATTR_VRC_CTA_INIT_COUNT
	.align		4
        /*0084*/ 	.byte	0x02, 0x4a
	.zero		1
	.zero		1


	//----- nvinfo : EIATTR_EXIT_INSTR_OFFSETS
	.align		4
        /*0088*/ 	.byte	0x04, 0x1c
        /*008a*/ 	.short	(.L_55 - .L_54)


	//   ....[0]....
.L_54:
        /*008c*/ 	.word	0x00000070


	//   ....[1]....
        /*0090*/ 	.word	0x000000e0


	//   ....[2]....
        /*0094*/ 	.word	0x00000450


	//   ....[3]....
        /*0098*/ 	.word	0x000008f0


	//   ....[4]....
        /*009c*/ 	.word	0x00000a80


	//----- nvinfo : EIATTR_CRS_STACK_SIZE
	.align		4
.L_55:
        /*00a0*/ 	.byte	0x04, 0x1e
        /*00a2*/ 	.short	(.L_57 - .L_56)
.L_56:
        /*00a4*/ 	.word	0x00000000


	//----- nvinfo : EIATTR_CBANK_PARAM_SIZE
	.align		4
.L_57:
        /*00a8*/ 	.byte	0x03, 0x19
        /*00aa*/ 	.short	0x0028


	//----- nvinfo : EIATTR_PARAM_CBANK
	.align		4
        /*00ac*/ 	.byte	0x04, 0x0a
        /*00ae*/ 	.short	(.L_59 - .L_58)
	.align		4
.L_58:
        /*00b0*/ 	.word	index@(.nv.constant0._Z23modified_insertion_sortPfiPiiiii)
        /*00b4*/ 	.short	0x0380
        /*00b6*/ 	.short	0x0028


	//----- nvinfo : EIATTR_SW_WAR
	.align		4
.L_59:
        /*00b8*/ 	.byte	0x04, 0x36
        /*00ba*/ 	.short	(.L_61 - .L_60)
.L_60:
        /*00bc*/ 	.word	0x00000008
.L_61:


//--------------------- .nv.info._Z17compute_distancesPfiiS_iiiS_ --------------------------
	.section	.nv.info._Z17compute_distancesPfiiS_iiiS_,"",@"SHT_CUDA_INFO"
	.sectionflags	@""
	.align	4


	//----- nvinfo : EIATTR_CUDA_API_VERSION
	.align		4
        /*0000*/ 	.byte	0x04, 0x37
        /*0002*/ 	.short	(.L_63 - .L_62)
.L_62:
        /*0004*/ 	.word	0x00000082


	//----- nvinfo : EIATTR_KPARAM_INFO
	.align		4
.L_63:
        /*0008*/ 	.byte	0x04, 0x17
        /*000a*/ 	.short	(.L_65 - .L_64)
.L_64:
        /*000c*/ 	.word	0x00000000
        /*0010*/ 	.short	0x0007
        /*0012*/ 	.short	0x0028
        /*0014*/ 	.byte	0x00, 0xf5, 0x21, 0x00


	//----- nvinfo : EIATTR_KPARAM_INFO
	.align		4
.L_65:
        /*0018*/ 	.byte	0x04, 0x17
        /*001a*/ 	.short	(.L_67 - .L_66)
.L_66:
        /*001c*/ 	.word	0x00000000
        /*0020*/ 	.short	0x0006
        /*0022*/ 	.short	0x0020
        /*0024*/ 	.byte	0x00, 0xf0, 0x11, 0x00


	//----- nvinfo : EIATTR_KPARAM_INFO
	.align		4
.L_67:
        /*0028*/ 	.byte	0x04, 0x17
        /*002a*/ 	.short	(.L_69 - .L_68)
.L_68:
        /*002c*/ 	.word	0x00000000
        /*0030*/ 	.short	0x0005
        /*0032*/ 	.short	0x001c
        /*0034*/ 	.byte	0x00, 0xf0, 0x11, 0x00


	//----- nvinfo : EIATTR_KPARAM_INFO
	.align		4
.L_69:
        /*0038*/ 	.byte	0x04, 0x17
        /*003a*/ 	.short	(.L_71 - .L_70)
.L_70:
        /*003c*/ 	.word	0x00000000
        /*0040*/ 	.short	0x0004
        /*0042*/ 	.short	0x0018
        /*0044*/ 	.byte	0x00, 0xf0, 0x11, 0x00


	//----- nvinfo : EIATTR_KPARAM_INFO
	.align		4
.L_71:
        /*0048*/ 	.byte	0x04, 0x17
        /*004a*/ 	.short	(.L_73 - .L_72)
.L_72:
        /*004c*/ 	.word	0x00000000
        /*0050*/ 	.short	0x0003
        /*0052*/ 	.short	0x0010
        /*0054*/ 	.byte	0x00, 0xf5, 0x21, 0x00


	//----- nvinfo : EIATTR_KPARAM_INFO
	.align		4
.L_73:
        /*0058*/ 	.byte	0x04, 0x17
        /*005a*/ 	.short	(.L_75 - .L_74)
.L_74:
        /*005c*/ 	.word	0x00000000
        /*0060*/ 	.short	0x0002
        /*0062*/ 	.short	0x000c
        /*0064*/ 	.byte	0x00, 0xf0, 0x11, 0x00


	//----- nvinfo : EIATTR_KPARAM_INFO
	.align		4
.L_75:
        /*0068*/ 	.byte	0x04, 0x17
        /*006a*/ 	.short	(.L_77 - .L_76)
.L_76:
        /*006c*/ 	.word	0x00000000
        /*0070*/ 	.short	0x0001
        /*0072*/ 	.short	0x0008
        /*0074*/ 	.byte	0x00, 0xf0, 0x11, 0x00


	//----- nvinfo : EIATTR_KPARAM_INFO
	.align		4
.L_77:
        /*0078*/ 	.byte	0x04, 0x17
        /*007a*/ 	.short	(.L_79 - .L_78)
.L_78:
        /*007c*/ 	.word	0x00000000
        /*0080*/ 	.short	0x0000
        /*0082*/ 	.short	0x0000
        /*0084*/ 	.byte	0x00, 0xf5, 0x21, 0x00


	//----- nvinfo : EIATTR_SPARSE_MMA_MASK
	.align		4
.L_79:
        /*0088*/ 	.byte	0x03, 0x50
        /*008a*/ 	.short	0x0000


	//----- nvinfo : EIATTR_MAXREG_COUNT
	.align		4
        /*008c*/ 	.byte	0x03, 0x1b
        /*008e*/ 	.short	0x00ff


	//----- nvinfo : EIATTR_NUM_BARRIERS
	.align		4
        /*0090*/ 	.byte	0x02, 0x4c
        /*0092*/ 	.byte	0x01
	.zero		1


	//----- nvinfo : EIATTR_MERCURY_ISA_VERSION
	.align		4
        /*0094*/ 	.byte	0x03, 0x5f
        /*0096*/ 	.short	0x0101


	//----- nvinfo : EIATTR_VRC_CTA_INIT_COUNT
	.align		4
        /*0098*/ 	.byte	0x02, 0x4a
	.zero		1
	.zero		1


	//----- nvinfo : EIATTR_EXIT_INSTR_OFFSETS
	.align		4
        /*009c*/ 	.byte	0x04, 0x1c
        /*009e*/ 	.short	(.L_81 - .L_80)


	//   ....[0]....
.L_80:
        /*00a0*/ 	.word	0x00000ae0


	//   ....[1]....
        /*00a4*/ 	.word	0x00000ba0


	//----- nvinfo : EIATTR_CRS_STACK_SIZE
	.align		4
.L_81:
        /*00a8*/ 	.byte	0x04, 0x1e
        /*00aa*/ 	.short	(.L_83 - .L_82)
.L_82:
        /*00ac*/ 	.word	0x00000000


	//----- nvinfo : EIATTR_CBANK_PARAM_SIZE
	.align		4
.L_83:
        /*00b0*/ 	.byte	0x03, 0x19
        /*00b2*/ 	.short	0x0030


	//----- nvinfo : EIATTR_PARAM_CBANK
	.align		4
        /*00b4*/ 	.byte	0x04, 0x0a
        /*00b6*/ 	.short	(.L_85 - .L_84)
	.align		4
.L_84:
        /*00b8*/ 	.word	index@(.nv.constant0._Z17compute_distancesPfiiS_iiiS_)
        /*00bc*/ 	.short	0x0380
        /*00be*/ 	.short	0x0030


	//----- nvinfo : EIATTR_SW_WAR
	.align		4
.L_85:
        /*00c0*/ 	.byte	0x04, 0x36
        /*00c2*/ 	.short	(.L_87 - .L_86)
.L_86:
        /*00c4*/ 	.word	0x00000008
.L_87:


//--------------------- .nv.callgraph             --------------------------
	.section	.nv.callgraph,"",@"SHT_CUDA_CALLGRAPH"
	.align	4
	.sectionentsize	8
	.align		4
        /*0000*/ 	.word	0x00000000
	.align		4
        /*0004*/ 	.word	0xffffffff
	.align		4
        /*0008*/ 	.word	0x00000000
	.align		4
        /*000c*/ 	.word	0xfffffffe
	.align		4
        /*0010*/ 	.word	0x00000000
	.align		4
        /*0014*/ 	.word	0xfffffffd
	.align		4
        /*0018*/ 	.word	0x00000000
	.align		4
        /*001c*/ 	.word	0xfffffffc


//--------------------- .text._Z12compute_sqrtPfiii --------------------------
	.section	.text._Z12compute_sqrtPfiii,"ax",@progbits
	.align	128
        .global         _Z12compute_sqrtPfiii
        .type           _Z12compute_sqrtPfiii,@function
        .size           _Z12compute_sqrtPfiii,(.L_x_31 - _Z12compute_sqrtPfiii)
        .other          _Z12compute_sqrtPfiii,@"STO_CUDA_ENTRY STV_DEFAULT"
_Z12compute_sqrtPfiii:
.text._Z12compute_sqrtPfiii:
[----:B------:R-:W-:Y:S01]  /*0000*/  LDC R1, c[0x0][0x37c] ;  /* 0x0000df00ff017b82 */ /* 0x000fe20000000800 */
[----:B------:R-:W0:Y:S07]  /*0010*/  S2R R2, SR_TID.Y ;  /* 0x0000000000027919 */ /* 0x000e2e0000002200 */
[----:B------:R-:W1:Y:S01]  /*0020*/  LDC R0, c[0x0][0x360] ;  /* 0x0000d800ff007b82 */ /* 0x000e620000000800 */
[----:B------:R-:W2:Y:S01]  /*0030*/  LDCU UR6, c[0x0][0x390] ;  /* 0x00007200ff0677ac */ /* 0x000ea20008000800 */
[----:B------:R-:W1:Y:S01]  /*0040*/  S2R R3, SR_TID.X ;  /* 0x0000000000037919 */ /* 0x000e620000002100 */
[----:B------:R-:W3:Y:S05]  /*0050*/  LDCU UR7, c[0x0][0x388] ;  /* 0x00007100ff0777ac */ /* 0x000eea0008000800 */
[----:B------:R-:W0:Y:S08]  /*0060*/  S2UR UR5, SR_CTAID.Y ;  /* 0x00000000000579c3 */ /* 0x000e300000002600 */
[----:B------:R-:W0:Y:S08]  /*0070*/  LDC R5, c[0x0][0x364] ;  /* 0x0000d900ff057b82 */ /* 0x000e300000000800 */
[----:B------:R-:W1:Y:S01]  /*0080*/  S2UR UR4, SR_CTAID.X ;  /* 0x00000000000479c3 */ /* 0x000e620000002500 */
[----:B0-----:R-:W-:-:S05]  /*0090*/  IMAD R5, R5, UR5, R2 ;  /* 0x0000000505057c24 */ /* 0x001fca000f8e0202 */
[----:B--2---:R-:W-:Y:S01]  /*00a0*/  ISETP.GE.U32.AND P0, PT, R5, UR6, PT ;  /* 0x0000000605007c0c */ /* 0x004fe2000bf06070 */
[----:B-1----:R-:W-:-:S05]  /*00b0*/  IMAD R0, R0, UR4, R3 ;  /* 0x0000000400007c24 */ /* 0x002fca000f8e0203 */
[----:B---3--:R-:W-:-:S13]  /*00c0*/  ISETP.GE.U32.OR P0, PT, R0, UR7, P0 ;  /* 0x0000000700007c0c */ /* 0x008fda0008706470 */
[----:B------:R-:W-:Y:S05]  /*00d0*/  @P0 EXIT ;  /* 0x000000000000094d */ /* 0x000fea0003800000 */
[----:B------:R-:W0:Y:S01]  /*00e0*/  LDC.64 R2, c[0x0][0x380] ;  /* 0x0000e000ff027b82 */ /* 0x000e220000000a00 */
[----:B------:R-:W1:Y:S01]  /*00f0*/  LDCU UR6, c[0x0][0x38c] ;  /* 0x00007180ff0677ac */ /* 0x000e620008000800 */
[----:B------:R-:W2:Y:S01]  /*0100*/  LDCU.64 UR4, c[0x0][0x358] ;  /* 0x00006b00ff0477ac */ /* 0x000ea20008000a00 */
[----:B-1----:R-:W-:-:S04]  /*0110*/  IMAD R5, R5, UR6, R0 ;  /* 0x0000000605057c24 */ /* 0x002fc8000f8e0200 */
[----:B0-----:R-:W-:-:S05]  /*0120*/  IMAD.WIDE.U32 R2, R5, 0x4, R2 ;  /* 0x0000000405027825 */ /* 0x001fca00078e0002 */
[----:B--2---:R-:W2:Y:S01]  /*0130*/  LDG.E R0, desc[UR4][R2.64] ;  /* 0x0000000402007981 */ /* 0x004ea2000c1e1900 */
[----:B------:R-:W-:Y:S01]  /*0140*/  BSSY.RECONVERGENT B0, `(.L_x_0) ;  /* 0x000000d000007945 */ /* 0x000fe20003800200 */
[----:B--2---:R-:W-:Y:S01]  /*0150*/  IADD3 R4, PT, PT, R0, -0xd000000, RZ ;  /* 0xf300000000047810 */ /* 0x004fe20007ffe0ff */
[----:B------:R0:W1:Y:S03]  /*0160*/  MUFU.RSQ R5, R0 ;  /* 0x0000000000057308 */ /* 0x0000660000001400 */
[----:B------:R-:W-:-:S13]  /*0170*/  ISETP.GT.U32.AND P0, PT, R4, 0x727fffff, PT ;  /* 0x727fffff0400780c */ /* 0x000fda0003f04070 */
[----:B0-----:R-:W-:Y:S05]  /*0180*/  @!P0 BRA `(.L_x_1) ;  /* 0x0000000000108947 */ /* 0x001fea0003800000 */
[----:B------:R-:W-:-:S07]  /*0190*/  MOV R9, 0x1b0 ;  /* 0x000001b000097802 */ /* 0x000fce0000000f00 */
[----:B-1----:R-:W-:Y:S05]  /*01a0*/  CALL.REL.NOINC `($__internal_0_$__cuda_sm20_sqrt_rn_f32_slowpath) ;  /* 0x0000000000247944 */ /* 0x002fea0003c00000 */
[----:B------:R-:W-:Y:S01]  /*01b0*/  MOV R5, R0 ;  /* 0x0000000000057202 */ /* 0x000fe20000000f00 */
[----:B------:R-:W-:Y:S06]  /*01c0*/  BRA `(.L_x_2) ;  /* 0x0000000000107947 */ /* 0x000fec0003800000 */
.L_x_1:
[----:B-1----:R-:W-:Y:S01]  /*01d0*/  FMUL.FTZ R7, R0, R5 ;  /* 0x0000000500077220 */ /* 0x002fe20000410000 */
[----:B------:R-:W-:-:S03]  /*01e0*/  FMUL.FTZ R5, R5, 0.5 ;  /* 0x3f00000005057820 */ /* 0x000fc60000410000 */
[----:B------:R-:W-:-:S04]  /*01f0*/  FFMA R0, -R7, R7, R0 ;  /* 0x0000000707007223 */ /* 0x000fc80000000100 */
[----:B------:R-:W-:-:S07]  /*0200*/  FFMA R5, R0, R5, R7 ;  /* 0x0000000500057223 */ /* 0x000fce0000000007 */
.L_x_2:
[----:B------:R-:W-:Y:S05]  /*0210*/  BSYNC.RECONVERGENT B0 ;  /* 0x0000000000007941 */ /* 0x000fea0003800200 */
.L_x_0:
[----:B------:R-:W-:Y:S01]  /*0220*/  STG.E desc[UR4][R2.64], R5 ;  /* 0x0000000502007986 */ /* 0x000fe2000c101904 */
[----:B------:R-:W-:Y:S05]  /*0230*/  EXIT ;  /* 0x000000000000794d */ /* 0x000fea0003800000 */
        .weak           $__internal_0_$__cuda_sm20_sqrt_rn_f32_slowpath
        .type           $__internal_0_$__cuda_sm20_sqrt_rn_f32_slowpath,@function
        .size           $__internal_0_$__cuda_sm20_sqrt_rn_f32_slowpath,(.L_x_31 - $__internal_0_$__cuda_sm20_sqrt_rn_f32_slowpath)
$__internal_0_$__cuda_sm20_sqrt_rn_f32_slowpath:
[----:B------:R-:W-:-:S13]  /*0240*/  LOP3.LUT P0, RZ, R0, 0x7fffffff, RZ, 0xc0, !PT ;  /* 0x7fffffff00ff7812 */ /* 0x000fda000780c0ff */
[----:B------:R-:W-:Y:S01]  /*0250*/  @!P0 MOV R4, R0 ;  /* 0x0000000000048202 */ /* 0x000fe20000000f00 */
[----:B------:R-:W-:Y:S06]  /*0260*/  @!P0 BRA `(.L_x_3) ;  /* 0x0000000000408947 */ /* 0x000fec0003800000 */
[----:B------:R-:W-:-:S13]  /*0270*/  FSETP.GEU.FTZ.AND P0, PT, R0, RZ, PT ;  /* 0x000000ff0000720b */ /* 0x000fda0003f1e000 */
[----:B------:R-:W-:Y:S01]  /*0280*/  @!P0 MOV R4, 0x7fffffff ;  /* 0x7fffffff00048802 */ /* 0x000fe20000000f00 */
[----:B------:R-:W-:Y:S06]  /*0290*/  @!P0 BRA `(.L_x_3) ;  /* 0x0000000000348947 */ /* 0x000fec0003800000 */
[----:B------:R-:W-:-:S13]  /*02a0*/  FSETP.GTU.FTZ.AND P0, PT, |R0|, +INF , PT ;  /* 0x7f8000000000780b */ /* 0x000fda0003f1c200 */
[----:B------:R-:W-:Y:S01]  /*02b0*/  @P0 FADD.FTZ R4, R0, 1 ;  /* 0x3f80000000040421 */ /* 0x000fe20000010000 */
[----:B------:R-:W-:Y:S06]  /*02c0*/  @P0 BRA `(.L_x_3) ;  /* 0x0000000000280947 */ /* 0x000fec0003800000 */
[----:B------:R-:W-:-:S13]  /*02d0*/  FSETP.NEU.FTZ.AND P0, PT, |R0|, +INF , PT ;  /* 0x7f8000000000780b */ /* 0x000fda0003f1d200 */
[----:B------:R-:W-:-:S04]  /*02e0*/  @P0 FFMA R5, R0, 1.84467440737095516160e+19, RZ ;  /* 0x5f80000000050823 */ /* 0x000fc800000000ff */
[----:B------:R-:W0:Y:S02]  /*02f0*/  @P0 MUFU.RSQ R4, R5 ;  /* 0x0000000500040308 */ /* 0x000e240000001400 */
[----:B0-----:R-:W-:Y:S01]  /*0300*/  @P0 FMUL.FTZ R6, R5, R4 ;  /* 0x0000000405060220 */ /* 0x001fe20000410000 */
[----:B------:R-:W-:Y:S01]  /*0310*/  @P0 FMUL.FTZ R8, R4, 0.5 ;  /* 0x3f00000004080820 */ /* 0x000fe20000410000 */
[----:B------:R-:W-:Y:S02]  /*0320*/  @!P0 MOV R4, R0 ;  /* 0x0000000000048202 */ /* 0x000fe40000000f00 */
[----:B------:R-:W-:-:S04]  /*0330*/  @P0 FADD.FTZ R7, -R6, -RZ ;  /* 0x800000ff06070221 */ /* 0x000fc80000010100 */
[----:B------:R-:W-:-:S04]  /*0340*/  @P0 FFMA R7, R6, R7, R5 ;  /* 0x0000000706070223 */ /* 0x000fc80000000005 */
[----:B------:R-:W-:-:S04]  /*0350*/  @P0 FFMA R7, R7, R8, R6 ;  /* 0x0000000807070223 */ /* 0x000fc80000000006 */
[----:B------:R-:W-:-:S07]  /*0360*/  @P0 FMUL.FTZ R4, R7, 2.3283064365386962891e-10 ;  /* 0x2f80000007040820 */ /* 0x000fce0000410000 */
.L_x_3:
[----:B------:R-:W-:Y:S01]  /*0370*/  HFMA2 R5, -RZ, RZ, 0, 0 ;  /* 0x00000000ff057431 */ /* 0x000fe200000001ff */
[----:B------:R-:W-:Y:S02]  /*0380*/  MOV R0, R4 ;  /* 0x0000000400007202 */ /* 0x000fe40000000f00 */
[----:B------:R-:W-:-:S04]  /*0390*/  MOV R4, R9 ;  /* 0x0000000900047202 */ /* 0x000fc80000000f00 */
[----:B------:R-:W-:Y:S05]  /*03a0*/  RET.REL.NODEC R4 `(_Z12compute_sqrtPfiii) ;  /* 0xfffffffc04147950 */ /* 0x000fea0003c3ffff */
.L_x_4:
[----:B------:R-:W-:-:S00]  /*03b0*/  BRA `(.L_x_4) ;  /* 0xfffffffc00fc7947 */ /* 0x000fc0000383ffff */
[----:B------:R-:W-:-:S00]  /*03c0*/  NOP ;  /* 0x0000000000007918 */ /* 0x000fc00000000000 */
        /* <DEDUP_REMOVED lines=11> */
.L_x_31:


//--------------------- .text._Z23modified_insertion_sortPfiPiiiii --------------------------
	.section	.text._Z23modified_insertion_sortPfiPiiiii,"ax",@progbits
	.align	128
        .global         _Z23modified_insertion_sortPfiPiiiii
        .type           _Z23modified_insertion_sortPfiPiiiii,@function
        .size           _Z23modified_insertion_sortPfiPiiiii,(.L_x_33 - _Z23modified_insertion_sortPfiPiiiii)
        .other          _Z23modified_insertion_sortPfiPiiiii,@"STO_CUDA_ENTRY STV_DEFAULT"
_Z23modified_insertion_sortPfiPiiiii:
.text._Z23modified_insertion_sortPfiPiiiii:
[----:B------:R-:W-:Y:S01]  /*0000*/  LDC R1, c[0x0][0x37c] ;  /* 0x0000df00ff017b82 */ /* 0x000fe20000000800 */
[----:B------:R-:W0:Y:S07]  /*0010*/  S2R R0, SR_TID.X ;  /* 0x0000000000007919 */ /* 0x000e2e0000002100 */
[----:B------:R-:W0:Y:S01]  /*0020*/  S2UR UR4, SR_CTAID.X ;  /* 0x00000000000479c3 */ /* 0x000e220000002500 */
[----:B------:R-:W1:Y:S07]  /*0030*/  LDCU UR5, c[0x0][0x39c] ;  /* 0x00007380ff0577ac */ /* 0x000e6e0008000800 */
[----:B------:R-:W0:Y:S02]  /*0040*/  LDC R7, c[0x0][0x360] ;  /* 0x0000d800ff077b82 */ /* 0x000e240000000800 */
[----:B0-----:R-:W-:-:S05]  /*0050*/  IMAD R7, R7, UR4, R0 ;  /* 0x0000000407077c24 */ /* 0x001fca000f8e0200 */
[----:B-1----:R-:W-:-:S13]  /*0060*/  ISETP.GE.U32.AND P0, PT, R7, UR5, PT ;  /* 0x0000000507007c0c */ /* 0x002fda000bf06070 */
[----:B------:R-:W-:Y:S05]  /*0070*/  @P0 EXIT ;  /* 0x000000000000094d */ /* 0x000fea0003800000 */
[----:B------:R-:W0:Y:S01]  /*0080*/  LDC R10, c[0x0][0x3a0] ;  /* 0x0000e800ff0a7b82 */ /* 0x000e220000000800 */
[----:B------:R-:W1:Y:S07]  /*0090*/  LDCU.64 UR6, c[0x0][0x358] ;  /* 0x00006b00ff0677ac */ /* 0x000e6e0008000a00 */
[----:B------:R-:W2:Y:S01]  /*00a0*/  LDC.64 R2, c[0x0][0x390] ;  /* 0x0000e400ff027b82 */ /* 0x000ea20000000a00 */
[----:B0-----:R-:W-:Y:S01]  /*00b0*/  ISETP.GE.AND P0, PT, R10, 0x2, PT ;  /* 0x000000020a00780c */ /* 0x001fe20003f06270 */
[----:B--2---:R-:W-:-:S05]  /*00c0*/  IMAD.WIDE.U32 R2, R7, 0x4, R2 ;  /* 0x0000000407027825 */ /* 0x004fca00078e0002 */
[----:B-1----:R0:W-:Y:S07]  /*00d0*/  STG.E desc[UR6][R2.64], RZ ;  /* 0x000000ff02007986 */ /* 0x0021ee000c101906 */
[----:B------:R-:W-:Y:S05]  /*00e0*/  @!P0 EXIT ;  /* 0x000000000000894d */ /* 0x000fea0003800000 */
[----:B------:R-:W1:Y:S01]  /*00f0*/  LDC.64 R4, c[0x0][0x380] ;  /* 0x0000e000ff047b82 */ /* 0x000e620000000a00 */
[----:B------:R-:W2:Y:S01]  /*0100*/  LDCU UR5, c[0x0][0x3a4] ;  /* 0x00007480ff0577ac */ /* 0x000ea20008000800 */
[----:B------:R-:W3:Y:S01]  /*0110*/  LDCU UR8, c[0x0][0x388] ;  /* 0x00007100ff0877ac */ /* 0x000ee20008000800 */
[----:B--2---:R-:W-:Y:S02]  /*0120*/  UISETP.GE.AND UP0, UPT, UR5, 0x2, UPT ;  /* 0x000000020500788c */ /* 0x004fe4000bf06270 */
[----:B------:R-:W-:Y:S01]  /*0130*/  UIADD3 UR4, UPT, UPT, UR5, -0x1, URZ ;  /* 0xffffffff05047890 */ /* 0x000fe2000fffe0ff */
[----:B---3--:R-:W-:Y:S01]  /*0140*/  MOV R0, UR8 ;  /* 0x0000000800007c02 */ /* 0x008fe20008000f00 */
[----:B-1----:R-:W-:-:S04]  /*0150*/  IMAD.WIDE.U32 R4, R7, 0x4, R4 ;  /* 0x0000000407047825 */ /* 0x002fc800078e0004 */
[----:B------:R-:W-:-:S04]  /*0160*/  IMAD R7, R0, UR4, RZ ;  /* 0x0000000400077c24 */ /* 0x000fc8000f8e02ff */
[----:B------:R-:W-:Y:S01]  /*0170*/  IMAD.WIDE R6, R7, 0x4, R4 ;  /* 0x0000000407067825 */ /* 0x000fe200078e0204 */
[----:B------:R-:W-:Y:S06]  /*0180*/  BRA.U !UP0, `(.L_x_5) ;  /* 0x0000000108b87547 */ /* 0x000fec000b800000 */
[----:B------:R-:W-:-:S07]  /*0190*/  HFMA2 R0, -RZ, RZ, 0, 5.9604644775390625e-08 ;  /* 0x00000001ff007431 */ /* 0x000fce00000001ff */
.L_x_12:
[----:B------:R-:W1:Y:S02]  /*01a0*/  LDCU UR5, c[0x0][0x388] ;  /* 0x00007100ff0577ac */ /* 0x000e640008000800 */
[----:B-1----:R-:W-:Y:S01]  /*01b0*/  IMAD R9, R0, UR5, RZ ;  /* 0x0000000500097c24 */ /* 0x002fe2000f8e02ff */
[----:B------:R-:W1:Y:S03]  /*01c0*/  LDCU UR5, c[0x0][0x3a4] ;  /* 0x00007480ff0577ac */ /* 0x000e660008000800 */
[----:B------:R-:W-:-:S06]  /*01d0*/  IMAD.WIDE R8, R9, 0x4, R4 ;  /* 0x0000000409087825 */ /* 0x000fcc00078e0204 */
[----:B--2---:R2:W5:Y:S01]  /*01e0*/  LDG.E R8, desc[UR6][R8.64] ;  /* 0x0000000608087981 */ /* 0x004562000c1e1900 */
[----:B------:R-:W-:Y:S01]  /*01f0*/  BSSY.RECONVERGENT B0, `(.L_x_6) ;  /* 0x0000022000007945 */ /* 0x000fe20003800200 */
[----:B-1----:R-:W-:-:S13]  /*0200*/  ISETP.GE.AND P0, PT, R0, UR5, PT ;  /* 0x0000000500007c0c */ /* 0x002fda000bf06270 */
[----:B--2---:R-:W-:Y:S05]  /*0210*/  @!P0 BRA `(.L_x_7) ;  /* 0x00000000000c8947 */ /* 0x004fea0003800000 */
[----:B------:R-:W2:Y:S02]  /*0220*/  LDG.E R9, desc[UR6][R6.64] ;  /* 0x0000000606097981 */ /* 0x000ea4000c1e1900 */
[----:B--2--5:R-:W-:-:S13]  /*0230*/  FSETP.GE.AND P0, PT, R8, R9, PT ;  /* 0x000000090800720b */ /* 0x024fda0003f06000 */
[----:B------:R-:W-:Y:S05]  /*0240*/  @P0 BRA `(.L_x_8) ;  /* 0x0000000000700947 */ /* 0x000fea0003800000 */
.L_x_7:
[----:B------:R-:W1:Y:S01]  /*0250*/  LDC R23, c[0x0][0x388] ;  /* 0x0000e200ff177b82 */ /* 0x000e620000000800 */
[----:B------:R-:W-:Y:S01]  /*0260*/  BSSY.RECONVERGENT B1, `(.L_x_9) ;  /* 0x0000013000017945 */ /* 0x000fe20003800200 */
[----:B------:R-:W-:-:S06]  /*0270*/  VIMNMX R9, PT, PT, R0, UR4, PT ;  /* 0x0000000400097c48 */ /* 0x000fcc000bfe0100 */
[----:B------:R-:W2:Y:S02]  /*0280*/  LDC R19, c[0x0][0x398] ;  /* 0x0000e600ff137b82 */ /* 0x000ea40000000800 */
.L_x_11:
[----:B------:R-:W-:-:S05]  /*0290*/  IADD3 R16, PT, PT, R9, -0x1, RZ ;  /* 0xffffffff09107810 */ /* 0x000fca0007ffe0ff */
[----:B-1-3--:R-:W-:-:S04]  /*02a0*/  IMAD R11, R16, R23, RZ ;  /* 0x00000017100b7224 */ /* 0x00afc800078e02ff */
[----:B------:R-:W-:-:S05]  /*02b0*/  IMAD.WIDE R10, R11, 0x4, R4 ;  /* 0x000000040b0a7825 */ /* 0x000fca00078e0204 */
[----:B------:R-:W3:Y:S02]  /*02c0*/  LDG.E R21, desc[UR6][R10.64] ;  /* 0x000000060a157981 */ /* 0x000ee4000c1e1900 */
[----:B---3-5:R-:W-:-:S13]  /*02d0*/  FSETP.GT.AND P0, PT, R21, R8, PT ;  /* 0x000000081500720b */ /* 0x028fda0003f04000 */
[----:B------:R-:W-:Y:S05]  /*02e0*/  @!P0 BRA `(.L_x_10) ;  /* 0x0000000000288947 */ /* 0x000fea0003800000 */
[----:B--2---:R-:W-:Y:S02]  /*02f0*/  IMAD R13, R16, R19, RZ ;  /* 0x00000013100d7224 */ /* 0x004fe400078e02ff */
[----:B------:R-:W-:-:S04]  /*0300*/  IMAD.WIDE R10, R23, 0x4, R10 ;  /* 0x00000004170a7825 */ /* 0x000fc800078e020a */
[----:B------:R-:W-:Y:S01]  /*0310*/  IMAD.WIDE R12, R13, 0x4, R2 ;  /* 0x000000040d0c7825 */ /* 0x000fe200078e0202 */
[----:B------:R3:W-:Y:S04]  /*0320*/  STG.E desc[UR6][R10.64], R21 ;  /* 0x000000150a007986 */ /* 0x0007e8000c101906 */
[----:B------:R-:W2:Y:S01]  /*0330*/  LDG.E R17, desc[UR6][R12.64] ;  /* 0x000000060c117981 */ /* 0x000ea2000c1e1900 */
[----:B------:R-:W-:Y:S01]  /*0340*/  IMAD.WIDE R14, R19, 0x4, R12 ;  /* 0x00000004130e7825 */ /* 0x000fe200078e020c */
[----:B------:R-:W-:Y:S02]  /*0350*/  ISETP.GT.AND P0, PT, R9, 0x1, PT ;  /* 0x000000010900780c */ /* 0x000fe40003f04270 */
[----:B------:R-:W-:Y:S02]  /*0360*/  MOV R9, R16 ;  /* 0x0000001000097202 */ /* 0x000fe40000000f00 */
[----:B--2---:R3:W-:Y:S09]  /*0370*/  STG.E desc[UR6][R14.64], R17 ;  /* 0x000000110e007986 */ /* 0x0047f2000c101906 */
[----:B------:R-:W-:Y:S05]  /*0380*/  @P0 BRA `(.L_x_11) ;  /* 0xfffffffc00c00947 */ /* 0x000fea000383ffff */
.L_x_10:
[----:B------:R-:W-:Y:S05]  /*0390*/  BSYNC.RECONVERGENT B1 ;  /* 0x0000000000017941 */ /* 0x000fea0003800200 */
.L_x_9:
[----:B------:R-:W1:Y:S01]  /*03a0*/  LDCU UR5, c[0x0][0x398] ;  /* 0x00007300ff0577ac */ /* 0x000e620008000800 */
[----:B---3--:R-:W-:-:S04]  /*03b0*/  IMAD R11, R9, R23, RZ ;  /* 0x00000017090b7224 */ /* 0x008fc800078e02ff */
[----:B------:R-:W-:-:S05]  /*03c0*/  IMAD.WIDE R10, R11, 0x4, R4 ;  /* 0x000000040b0a7825 */ /* 0x000fca00078e0204 */
[----:B------:R3:W-:Y:S01]  /*03d0*/  STG.E desc[UR6][R10.64], R8 ;  /* 0x000000080a007986 */ /* 0x0007e2000c101906 */
[----:B-1----:R-:W-:-:S04]  /*03e0*/  IMAD R13, R9, UR5, RZ ;  /* 0x00000005090d7c24 */ /* 0x002fc8000f8e02ff */
[----:B------:R-:W-:-:S05]  /*03f0*/  IMAD.WIDE R12, R13, 0x4, R2 ;  /* 0x000000040d0c7825 */ /* 0x000fca00078e0202 */
[----:B------:R3:W-:Y:S02]  /*0400*/  STG.E desc[UR6][R12.64], R0 ;  /* 0x000000000c007986 */ /* 0x0007e4000c101906 */
.L_x_8:
[----:B------:R-:W-:Y:S05]  /*0410*/  BSYNC.RECONVERGENT B0 ;  /* 0x0000000000007941 */ /* 0x000fea0003800200 */
.L_x_6:
[----:B------:R-:W1:Y:S01]  /*0420*/  LDCU UR5, c[0x0][0x3a0] ;  /* 0x00007400ff0577ac */ /* 0x000e620008000800 */
[----:B---3--:R-:W-:-:S04]  /*0430*/  IADD3 R0, PT, PT, R0, 0x1, RZ ;  /* 0x0000000100007810 */ /* 0x008fc80007ffe0ff */
[----:B-1----:R-:W-:-:S13]  /*0440*/  ISETP.NE.AND P0, PT, R0, UR5, PT ;  /* 0x0000000500007c0c */ /* 0x002fda000bf05270 */
[----:B------:R-:W-:Y:S05]  /*0450*/  @!P0 EXIT ;  /* 0x000000000000894d */ /* 0x000fea0003800000 */
[----:B------:R-:W-:Y:S05]  /*0460*/  BRA `(.L_x_12) ;  /* 0xfffffffc004c7947 */ /* 0x000fea000383ffff */
.L_x_5:
[C---:B------:R-:W-:Y:S01]  /*0470*/  IADD3 R8, PT, PT, R10.reuse, -0x2, RZ ;  /* 0xfffffffe0a087810 */ /* 0x040fe20007ffe0ff */
[----:B------:R-:W-:Y:S01]  /*0480*/  HFMA2 R13, -RZ, RZ, 0, 5.9604644775390625e-08 ;  /* 0x00000001ff0d7431 */ /* 0x000fe200000001ff */
[----:B------:R-:W-:Y:S02]  /*0490*/  IADD3 R10, PT, PT, R10, -0x1, RZ ;  /* 0xffffffff0a0a7810 */ /* 0x000fe40007ffe0ff */
[----:B------:R-:W-:Y:S02]  /*04a0*/  ISETP.GE.U32.AND P0, PT, R8, 0x3, PT ;  /* 0x000000030800780c */ /* 0x000fe40003f06070 */
[----:B------:R-:W-:-:S11]  /*04b0*/  LOP3.LUT R8, R10, 0x3, RZ, 0xc0, !PT ;  /* 0x000000030a087812 */ /* 0x000fd600078ec0ff */
[----:B------:R-:W-:Y:S05]  /*04c0*/  @!P0 BRA `(.L_x_13) ;  /* 0x0000000400048947 */ /* 0x000fea0003800000 */
[----:B------:R-:W1:Y:S01]  /*04d0*/  LDC R9, c[0x0][0x388] ;  /* 0x0000e200ff097b82 */ /* 0x000e620000000800 */
[----:B------:R-:W-:Y:S01]  /*04e0*/  LOP3.LUT R12, R10, 0xfffffffc, RZ, 0xc0, !PT ;  /* 0xfffffffc0a0c7812 */ /* 0x000fe200078ec0ff */
[----:B------:R-:W2:Y:S01]  /*04f0*/  LDCU UR5, c[0x0][0x398] ;  /* 0x00007300ff0577ac */ /* 0x000ea20008000800 */
[----:B------:R-:W-:Y:S02]  /*0500*/  MOV R10, 0x2 ;  /* 0x00000002000a7802 */ /* 0x000fe40000000f00 */
[----:B------:R-:W-:-:S03]  /*0510*/  IADD3 R12, PT, PT, -R12, RZ, RZ ;  /* 0x000000ff0c0c7210 */ /* 0x000fc60007ffe1ff */
[----:B------:R-:W3:Y:S04]  /*0520*/  LDC R0, c[0x0][0x388] ;  /* 0x0000e200ff007b82 */ /* 0x000ee80000000800 */
.L_x_16:
[----:B-1----:R-:W-:Y:S01]  /*0530*/  IMAD.WIDE R20, R9, 0x4, R4 ;  /* 0x0000000409147825 */ /* 0x002fe200078e0204 */
[----:B------:R-:W4:Y:S04]  /*0540*/  LDG.E R11, desc[UR6][R6.64] ;  /* 0x00000006060b7981 */ /* 0x000f28000c1e1900 */
[----:B------:R-:W4:Y:S02]  /*0550*/  LDG.E R24, desc[UR6][R20.64] ;  /* 0x0000000614187981 */ /* 0x000f24000c1e1900 */
[----:B----4-:R-:W-:-:S13]  /*0560*/  FSETP.GE.AND P0, PT, R24, R11, PT ;  /* 0x0000000b1800720b */ /* 0x010fda0003f06000 */
[----:B------:R-:W1:Y:S01]  /*0570*/  @!P0 LDC R14, c[0x0][0x398] ;  /* 0x0000e600ff0e8b82 */ /* 0x000e620000000800 */
[----:B------:R-:W-:-:S04]  /*0580*/  @!P0 IADD3 R13, PT, PT, R10, -0x1, RZ ;  /* 0xffffffff0a0d8810 */ /* 0x000fc80007ffe0ff */
[----:B------:R-:W-:-:S05]  /*0590*/  @!P0 VIMNMX R15, PT, PT, R13, UR4, PT ;  /* 0x000000040d0f8c48 */ /* 0x000fca000bfe0100 */
[----:B---3--:R-:W-:-:S04]  /*05a0*/  @!P0 IMAD R17, R15, R0, RZ ;  /* 0x000000000f118224 */ /* 0x008fc800078e02ff */
[----:B------:R-:W-:-:S05]  /*05b0*/  @!P0 IMAD.WIDE R16, R17, 0x4, R4 ;  /* 0x0000000411108825 */ /* 0x000fca00078e0204 */
[----:B------:R3:W-:Y:S01]  /*05c0*/  @!P0 STG.E desc[UR6][R16.64], R24 ;  /* 0x0000001810008986 */ /* 0x0007e2000c101906 */
[----:B-1----:R-:W-:Y:S02]  /*05d0*/  @!P0 IMAD R19, R15, R14, RZ ;  /* 0x0000000e0f138224 */ /* 0x002fe400078e02ff */
[----:B------:R-:W-:-:S04]  /*05e0*/  IMAD.WIDE R14, R0, 0x4, R20 ;  /* 0x00000004000e7825 */ /* 0x000fc800078e0214 */
[----:B------:R-:W-:-:S05]  /*05f0*/  @!P0 IMAD.WIDE R18, R19, 0x4, R2 ;  /* 0x0000000413128825 */ /* 0x000fca00078e0202 */
[----:B------:R-:W-:Y:S04]  /*0600*/  @!P0 STG.E desc[UR6][R18.64], R13 ;  /* 0x0000000d12008986 */ /* 0x000fe8000c101906 */
[----:B------:R-:W4:Y:S04]  /*0610*/  @!P0 LDG.E R11, desc[UR6][R6.64] ;  /* 0x00000006060b8981 */ /* 0x000f28000c1e1900 */
[----:B------:R-:W4:Y:S01]  /*0620*/  LDG.E R26, desc[UR6][R14.64] ;  /* 0x000000060e1a7981 */ /* 0x000f22000c1e1900 */
[----:B---3--:R-:W-:Y:S01]  /*0630*/  IMAD.WIDE R16, R0, 0x4, R14 ;  /* 0x0000000400107825 */ /* 0x008fe200078e020e */
[----:B----4-:R-:W-:-:S13]  /*0640*/  FSETP.GE.AND P0, PT, R26, R11, PT ;  /* 0x0000000b1a00720b */ /* 0x010fda0003f06000 */
[----:B------:R-:W1:Y:S01]  /*0650*/  @!P0 LDC R20, c[0x0][0x398] ;  /* 0x0000e600ff148b82 */ /* 0x000e620000000800 */
[----:B------:R-:W-:-:S05]  /*0660*/  @!P0 VIMNMX R21, PT, PT, R10, UR4, PT ;  /* 0x000000040a158c48 */ /* 0x000fca000bfe0100 */
[C---:B------:R-:W-:Y:S02]  /*0670*/  @!P0 IMAD R23, R21.reuse, R0, RZ ;  /* 0x0000000015178224 */ /* 0x040fe400078e02ff */
[----:B-1----:R-:W-:Y:S02]  /*0680*/  @!P0 IMAD R25, R21, R20, RZ ;  /* 0x0000001415198224 */ /* 0x002fe400078e02ff */
[----:B------:R-:W-:-:S04]  /*0690*/  @!P0 IMAD.WIDE R20, R23, 0x4, R4 ;  /* 0x0000000417148825 */ /* 0x000fc800078e0204 */
[----:B------:R-:W-:Y:S01]  /*06a0*/  @!P0 IMAD.WIDE R22, R25, 0x4, R2 ;  /* 0x0000000419168825 */ /* 0x000fe200078e0202 */
[----:B------:R1:W-:Y:S04]  /*06b0*/  @!P0 STG.E desc[UR6][R20.64], R26 ;  /* 0x0000001a14008986 */ /* 0x0003e8000c101906 */
[----:B------:R3:W-:Y:S04]  /*06c0*/  @!P0 STG.E desc[UR6][R22.64], R10 ;  /* 0x0000000a16008986 */ /* 0x0007e8000c101906 */
[----:B------:R-:W4:Y:S04]  /*06d0*/  @!P0 LDG.E R11, desc[UR6][R6.64] ;  /* 0x00000006060b8981 */ /* 0x000f28000c1e1900 */
[----:B------:R-:W4:Y:S01]  /*06e0*/  LDG.E R24, desc[UR6][R16.64] ;  /* 0x0000000610187981 */ /* 0x000f22000c1e1900 */
[----:B-1----:R-:W-:Y:S01]  /*06f0*/  IMAD.WIDE R20, R0, 0x4, R16 ;  /* 0x0000000400147825 */ /* 0x002fe200078e0210 */
[----:B----4-:R-:W-:-:S13]  /*0700*/  FSETP.GE.AND P0, PT, R24, R11, PT ;  /* 0x0000000b1800720b */ /* 0x010fda0003f06000 */
[----:B------:R-:W1:Y:S01]  /*0710*/  @!P0 LDC R14, c[0x0][0x398] ;  /* 0x0000e600ff0e8b82 */ /* 0x000e620000000800 */
[----:B------:R-:W-:-:S04]  /*0720*/  @!P0 IADD3 R13, PT, PT, R10, 0x1, RZ ;  /* 0x000000010a0d8810 */ /* 0x000fc80007ffe0ff */
[----:B------:R-:W-:-:S05]  /*0730*/  @!P0 VIMNMX R15, PT, PT, R13, UR4, PT ;  /* 0x000000040d0f8c48 */ /* 0x000fca000bfe0100 */
[C---:B------:R-:W-:Y:S02]  /*0740*/  @!P0 IMAD R19, R15.reuse, R0, RZ ;  /* 0x000000000f138224 */ /* 0x040fe400078e02ff */
[----:B-1----:R-:W-:Y:S02]  /*0750*/  @!P0 IMAD R25, R15, R14, RZ ;  /* 0x0000000e0f198224 */ /* 0x002fe400078e02ff */
[----:B------:R-:W-:-:S04]  /*0760*/  @!P0 IMAD.WIDE R14, R19, 0x4, R4 ;  /* 0x00000004130e8825 */ /* 0x000fc800078e0204 */
[----:B------:R-:W-:Y:S01]  /*0770*/  @!P0 IMAD.WIDE R18, R25, 0x4, R2 ;  /* 0x0000000419128825 */ /* 0x000fe200078e0202 */
[----:B------:R3:W-:Y:S04]  /*0780*/  @!P0 STG.E desc[UR6][R14.64], R24 ;  /* 0x000000180e008986 */ /* 0x0007e8000c101906 */
[----:B------:R3:W-:Y:S04]  /*0790*/  @!P0 STG.E desc[UR6][R18.64], R13 ;  /* 0x0000000d12008986 */ /* 0x0007e8000c101906 */
[----:B------:R-:W4:Y:S04]  /*07a0*/  LDG.E R20, desc[UR6][R20.64] ;  /* 0x0000000614147981 */ /* 0x000f28000c1e1900 */
[----:B------:R-:W4:Y:S01]  /*07b0*/  @!P0 LDG.E R11, desc[UR6][R6.64] ;  /* 0x00000006060b8981 */ /* 0x000f22000c1e1900 */
[----:B------:R-:W-:Y:S01]  /*07c0*/  IADD3 R12, PT, PT, R12, 0x4, RZ ;  /* 0x000000040c0c7810 */ /* 0x000fe20007ffe0ff */
[----:B------:R-:W-:Y:S03]  /*07d0*/  BSSY.RECONVERGENT B0, `(.L_x_14) ;  /* 0x000000c000007945 */ /* 0x000fe60003800200 */
[----:B------:R-:W-:-:S02]  /*07e0*/  ISETP.NE.AND P1, PT, R12, RZ, PT ;  /* 0x000000ff0c00720c */ /* 0x000fc40003f25270 */
[----:B----4-:R-:W-:-:S13]  /*07f0*/  FSETP.GE.AND P0, PT, R20, R11, PT ;  /* 0x0000000b1400720b */ /* 0x010fda0003f06000 */
[----:B---3--:R-:W-:Y:S05]  /*0800*/  @P0 BRA `(.L_x_15) ;  /* 0x0000000000200947 */ /* 0x008fea0003800000 */
[----:B------:R-:W-:-:S04]  /*0810*/  IADD3 R11, PT, PT, R10, 0x2, RZ ;  /* 0x000000020a0b7810 */ /* 0x000fc80007ffe0ff */
[----:B------:R-:W-:-:S05]  /*0820*/  VIMNMX R13, PT, PT, R11, UR4, PT ;  /* 0x000000040b0d7c48 */ /* 0x000fca000bfe0100 */
[C---:B------:R-:W-:Y:S02]  /*0830*/  IMAD R15, R13.reuse, R0, RZ ;  /* 0x000000000d0f7224 */ /* 0x040fe400078e02ff */
[----:B--2---:R-:W-:Y:S02]  /*0840*/  IMAD R17, R13, UR5, RZ ;  /* 0x000000050d117c24 */ /* 0x004fe4000f8e02ff */
[----:B------:R-:W-:-:S04]  /*0850*/  IMAD.WIDE R14, R15, 0x4, R4 ;  /* 0x000000040f0e7825 */ /* 0x000fc800078e0204 */
[----:B------:R-:W-:Y:S01]  /*0860*/  IMAD.WIDE R16, R17, 0x4, R2 ;  /* 0x0000000411107825 */ /* 0x000fe200078e0202 */
[----:B------:R1:W-:Y:S04]  /*0870*/  STG.E desc[UR6][R14.64], R20 ;  /* 0x000000140e007986 */ /* 0x0003e8000c101906 */
[----:B------:R1:W-:Y:S02]  /*0880*/  STG.E desc[UR6][R16.64], R11 ;  /* 0x0000000b10007986 */ /* 0x0003e4000c101906 */
.L_x_15:
[----:B--2---:R-:W-:Y:S05]  /*0890*/  BSYNC.RECONVERGENT B0 ;  /* 0x0000000000007941 */ /* 0x004fea0003800200 */
.L_x_14:
[----:B------:R-:W-:Y:S02]  /*08a0*/  LEA R9, R0, R9, 0x2 ;  /* 0x0000000900097211 */ /* 0x000fe400078e10ff */
[----:B------:R-:W-:Y:S01]  /*08b0*/  IADD3 R10, PT, PT, R10, 0x4, RZ ;  /* 0x000000040a0a7810 */ /* 0x000fe20007ffe0ff */
[----:B------:R-:W-:Y:S06]  /*08c0*/  @P1 BRA `(.L_x_16) ;  /* 0xfffffffc00181947 */ /* 0x000fec000383ffff */
[----:B------:R-:W-:-:S07]  /*08d0*/  IADD3 R13, PT, PT, R10, -0x1, RZ ;  /* 0xffffffff0a0d7810 */ /* 0x000fce0007ffe0ff */
.L_x_13:
[----:B------:R-:W-:-:S13]  /*08e0*/  ISETP.NE.AND P0, PT, R8, RZ, PT ;  /* 0x000000ff0800720c */ /* 0x000fda0003f05270 */
[----:B------:R-:W-:Y:S05]  /*08f0*/  @!P0 EXIT ;  /* 0x000000000000894d */ /* 0x000fea0003800000 */
[----:B------:R-:W2:Y:S01]  /*0900*/  LDC R12, c[0x0][0x388] ;  /* 0x0000e200ff0c7b82 */ /* 0x000ea20000000800 */
[----:B-1----:R-:W-:Y:S01]  /*0910*/  IMAD R15, R13, R0, RZ ;  /* 0x000000000d0f7224 */ /* 0x002fe200078e02ff */
[----:B------:R-:W-:Y:S01]  /*0920*/  IADD3 R0, PT, PT, -R8, RZ, RZ ;  /* 0x000000ff08007210 */ /* 0x000fe20007ffe1ff */
[----:B------:R-:W1:Y:S01]  /*0930*/  LDCU UR5, c[0x0][0x388] ;  /* 0x00007100ff0577ac */ /* 0x000e620008000800 */
[----:B------:R-:W3:Y:S05]  /*0940*/  LDCU UR8, c[0x0][0x398] ;  /* 0x00007300ff0877ac */ /* 0x000eea0008000800 */
.L_x_19:
[----:B------:R-:W-:Y:S01]  /*0950*/  IMAD.WIDE R8, R15, 0x4, R4 ;  /* 0x000000040f087825 */ /* 0x000fe200078e0204 */
[----:B------:R-:W4:Y:S04]  /*0960*/  LDG.E R10, desc[UR6][R6.64] ;  /* 0x00000006060a7981 */ /* 0x000f28000c1e1900 */
[----:B------:R-:W4:Y:S01]  /*0970*/  LDG.E R17, desc[UR6][R8.64] ;  /* 0x0000000608117981 */ /* 0x000f22000c1e1900 */
[----:B------:R-:W-:Y:S01]  /*0980*/  IADD3 R0, PT, PT, R0, 0x1, RZ ;  /* 0x0000000100007810 */ /* 0x000fe20007ffe0ff */
[----:B------:R-:W-:Y:S03]  /*0990*/  BSSY.RECONVERGENT B0, `(.L_x_17) ;  /* 0x000000b000007945 */ /* 0x000fe60003800200 */
[----:B------:R-:W-:-:S02]  /*09a0*/  ISETP.NE.AND P1, PT, R0, RZ, PT ;  /* 0x000000ff0000720c */ /* 0x000fc40003f25270 */
[----:B----4-:R-:W-:-:S13]  /*09b0*/  FSETP.GE.AND P0, PT, R17, R10, PT ;  /* 0x0000000a1100720b */ /* 0x010fda0003f06000 */
[----:B------:R-:W-:Y:S05]  /*09c0*/  @P0 BRA `(.L_x_18) ;  /* 0x00000000001c0947 */ /* 0x000fea0003800000 */
[----:B------:R-:W-:-:S05]  /*09d0*/  VIMNMX R8, PT, PT, R13, UR4, PT ;  /* 0x000000040d087c48 */ /* 0x000fca000bfe0100 */
[C---:B-1----:R-:W-:Y:S02]  /*09e0*/  IMAD R9, R8.reuse, UR5, RZ ;  /* 0x0000000508097c24 */ /* 0x042fe4000f8e02ff */
[----:B---3--:R-:W-:Y:S02]  /*09f0*/  IMAD R11, R8, UR8, RZ ;  /* 0x00000008080b7c24 */ /* 0x008fe4000f8e02ff */
[----:B------:R-:W-:-:S04]  /*0a00*/  IMAD.WIDE R8, R9, 0x4, R4 ;  /* 0x0000000409087825 */ /* 0x000fc800078e0204 */
[----:B------:R-:W-:Y:S01]  /*0a10*/  IMAD.WIDE R10, R11, 0x4, R2 ;  /* 0x000000040b0a7825 */ /* 0x000fe200078e0202 */
[----:B------:R4:W-:Y:S04]  /*0a20*/  STG.E desc[UR6][R8.64], R17 ;  /* 0x0000001108007986 */ /* 0x0009e8000c101906 */
[----:B------:R4:W-:Y:S02]  /*0a30*/  STG.E desc[UR6][R10.64], R13 ;  /* 0x0000000d0a007986 */ /* 0x0009e4000c101906 */
.L_x_18:
[----:B-1-3--:R-:W-:Y:S05]  /*0a40*/  BSYNC.RECONVERGENT B0 ;  /* 0x0000000000007941 */ /* 0x00afea0003800200 */
.L_x_17:
[----:B--2---:R-:W-:Y:S02]  /*0a50*/  IADD3 R15, PT, PT, R15, R12, RZ ;  /* 0x0000000c0f0f7210 */ /* 0x004fe40007ffe0ff */
[----:B----4-:R-:W-:Y:S01]  /*0a60*/  IADD3 R13, PT, PT, R13, 0x1, RZ ;  /* 0x000000010d0d7810 */ /* 0x010fe20007ffe0ff */
[----:B------:R-:W-:Y:S06]  /*0a70*/  @P1 BRA `(.L_x_19) ;  /* 0xfffffffc00b41947 */ /* 0x000fec000383ffff */
[----:B------:R-:W-:Y:S05]  /*0a80*/  EXIT ;  /* 0x000000000000794d */ /* 0x000fea0003800000 */
.L_x_20:
        /* <DEDUP_REMOVED lines=15> */
.L_x_33:


//--------------------- .text._Z17compute_distancesPfiiS_iiiS_ --------------------------
	.section	.text._Z17compute_distancesPfiiS_iiiS_,"ax",@progbits
	.align	128
        .global         _Z17compute_distancesPfiiS_iiiS_
        .type           _Z17compute_distancesPfiiS_iiiS_,@function
        .size           _Z17compute_distancesPfiiS_iiiS_,(.L_x_34 - _Z17compute_distancesPfiiS_iiiS_)
        .other          _Z17compute_distancesPfiiS_iiiS_,@"STO_CUDA_ENTRY STV_DEFAULT"
_Z17compute_distancesPfiiS_iiiS_:
.text._Z17compute_distancesPfiiS_iiiS_:
[----:B------:R-:W-:Y:S01]  /*0000*/  LDC R1, c[0x0][0x37c] ;  /* 0x0000df00ff017b82 */ /* 0x000fe20000000800 */
[----:B------:R-:W0:Y:S01]  /*0010*/  S2R R4, SR_CTAID.Y ;  /* 0x0000000000047919 */ /* 0x000e220000002600 */
[----:B------:R-:W1:Y:S06]  /*0020*/  LDCU UR5, c[0x0][0x3a0] ;  /* 0x00007400ff0577ac */ /* 0x000e6c0008000800 */
[----:B------:R-:W2:Y:S01]  /*0030*/  LDC R20, c[0x0][0x38c] ;  /* 0x0000e300ff147b82 */ /* 0x000ea20000000800 */
[----:B------:R-:W-:Y:S01]  /*0040*/  HFMA2 R15, -RZ, RZ, 0, 0 ;  /* 0x00000000ff0f7431 */ /* 0x000fe200000001ff */
[----:B------:R-:W3:Y:S01]  /*0050*/  S2R R5, SR_CTAID.X ;  /* 0x0000000000057919 */ /* 0x000ee20000002500 */
[----:B------:R-:W-:Y:S01]  /*0060*/  UMOV UR4, 0x400 ;  /* 0x0000040000047882 */ /* 0x000fe20000000000 */
[----:B------:R-:W4:Y:S01]  /*0070*/  LDCU.64 UR8, c[0x0][0x358] ;  /* 0x00006b00ff0877ac */ /* 0x000f220008000a00 */
[----:B------:R-:W5:Y:S03]  /*0080*/  S2R R0, SR_TID.X ;  /* 0x0000000000007919 */ /* 0x000f660000002100 */
[----:B------:R-:W4:Y:S01]  /*0090*/  S2UR UR6, SR_CgaCtaId ;  /* 0x00000000000679c3 */ /* 0x000f220000008800 */
[----:B------:R-:W5:Y:S07]  /*00a0*/  S2R R9, SR_TID.Y ;  /* 0x0000000000097919 */ /* 0x000f6e0000002200 */
[----:B------:R-:W5:Y:S01]  /*00b0*/  LDC R18, c[0x0][0x39c] ;  /* 0x0000e700ff127b82 */ /* 0x000f620000000800 */
[----:B-1----:R-:W-:-:S06]  /*00c0*/  UIADD3 UR5, UPT, UPT, UR5, -0x1, URZ ;  /* 0xffffffff05057890 */ /* 0x002fcc000fffe0ff */
[C---:B--2---:R-:W-:Y:S01]  /*00d0*/  IMAD R3, R20.reuse, UR5, RZ ;  /* 0x0000000514037c24 */ /* 0x044fe2000f8e02ff */
[----:B------:R-:W-:-:S04]  /*00e0*/  SHF.L.U32 R6, R20, 0x4, RZ ;  /* 0x0000000414067819 */ /* 0x000fc800000006ff */
[----:B------:R-:W-:Y:S02]  /*00f0*/  ISETP.GE.AND P0, PT, R3, RZ, PT ;  /* 0x000000ff0300720c */ /* 0x000fe40003f06270 */
[----:B0-----:R-:W-:Y:S01]  /*0100*/  SHF.L.U32 R4, R4, 0x4, RZ ;  /* 0x0000000404047819 */ /* 0x001fe200000006ff */
[----:B----4-:R-:W-:Y:S01]  /*0110*/  ULEA UR7, UR6, UR4, 0x18 ;  /* 0x0000000406077291 */ /* 0x010fe2000f8ec0ff */
[----:B---3--:R-:W-:Y:S02]  /*0120*/  SHF.L.U32 R5, R5, 0x4, RZ ;  /* 0x0000000405057819 */ /* 0x008fe400000006ff */
[----:B------:R-:W-:Y:S02]  /*0130*/  IADD3 R2, PT, PT, R4, R3, RZ ;  /* 0x0000000304027210 */ /* 0x000fe40007ffe0ff */
[----:B-----5:R-:W-:Y:S02]  /*0140*/  IADD3 R8, PT, PT, R5, R0, RZ ;  /* 0x0000000005087210 */ /* 0x020fe40007ffe0ff */
[----:B------:R-:W-:-:S02]  /*0150*/  SHF.L.U32 R7, R18, 0x4, RZ ;  /* 0x0000000412077819 */ /* 0x000fc400000006ff */
[----:B------:R0:W-:Y:S01]  /*0160*/  STS [UR7+0x810], R2 ;  /* 0x00081002ff007988 */ /* 0x0001e20008000807 */
[----:B------:R-:W-:-:S03]  /*0170*/  IADD3 R10, PT, PT, R4, R9, RZ ;  /* 0x00000009040a7210 */ /* 0x000fc60007ffe0ff */
[----:B------:R0:W-:Y:S01]  /*0180*/  STS.128 [UR7+0x800], R4 ;  /* 0x00080004ff007988 */ /* 0x0001e20008000c07 */
[----:B------:R-:W-:Y:S05]  /*0190*/  @!P0 BRA `(.L_x_21) ;  /* 0x0000000800408947 */ /* 0x000fea0003800000 */
[-C--:B------:R-:W-:Y:S01]  /*01a0*/  IABS R11, R20.reuse ;  /* 0x00000014000b7213 */ /* 0x080fe20000000000 */
[----:B------:R-:W1:Y:S01]  /*01b0*/  LDCU UR5, c[0x0][0x398] ;  /* 0x00007300ff0577ac */ /* 0x000e620008000800 */
[----:B------:R-:W2:Y:S01]  /*01c0*/  LDC R12, c[0x0][0x38c] ;  /* 0x0000e300ff0c7b82 */ /* 0x000ea20000000800 */
[----:B------:R-:W-:Y:S01]  /*01d0*/  IMAD.MOV.U32 R13, RZ, RZ, R4 ;  /* 0x000000ffff0d7224 */ /* 0x000fe200078e0004 */
[----:B0-----:R-:W0:Y:S01]  /*01e0*/  I2F.RP R6, R11 ;  /* 0x0000000b00067306 */ /* 0x001e220000209400 */
[----:B------:R-:W3:Y:S01]  /*01f0*/  LDCU UR10, c[0x0][0x388] ;  /* 0x00007100ff0a77ac */ /* 0x000ee20008000800 */
[----:B------:R-:W-:Y:S01]  /*0200*/  MOV R14, R5 ;  /* 0x00000005000e7202 */ /* 0x000fe20000000f00 */
[C---:B------:R-:W-:Y:S01]  /*0210*/  IMAD R20, R9.reuse, R20, R0 ;  /* 0x0000001409147224 */ /* 0x040fe200078e0200 */
[----:B------:R-:W-:Y:S01]  /*0220*/  LEA R21, R9, UR7, 0x6 ;  /* 0x0000000709157c11 */ /* 0x000fe2000f8e30ff */
[----:B------:R-:W-:Y:S01]  /*0230*/  UIADD3 UR4, UPT, UPT, UR4, 0x400, URZ ;  /* 0x0000040004047890 */ /* 0x000fe2000fffe0ff */
[----:B------:R-:W4:Y:S01]  /*0240*/  LDC.64 R2, c[0x0][0x380] ;  /* 0x0000e000ff027b82 */ /* 0x000f220000000a00 */
[----:B------:R-:W-:Y:S01]  /*0250*/  IADD3 R4, PT, PT, R13, R0, RZ ;  /* 0x000000000d047210 */ /* 0x000fe20007ffe0ff */
[----:B------:R-:W2:Y:S01]  /*0260*/  LDCU UR12, c[0x0][0x398] ;  /* 0x00007300ff0c77ac */ /* 0x000ea20008000800 */
[----:B------:R-:W-:Y:S01]  /*0270*/  LEA R19, R0, R21, 0x2 ;  /* 0x0000001500137211 */ /* 0x000fe200078e10ff */
[----:B------:R-:W-:Y:S01]  /*0280*/  IMAD R21, R9, -0x3c, R21 ;  /* 0xffffffc409157824 */ /* 0x000fe200078e0215 */
[----:B------:R-:W-:Y:S01]  /*0290*/  MOV R15, RZ ;  /* 0x000000ff000f7202 */ /* 0x000fe20000000f00 */
[----:B------:R-:W-:Y:S01]  /*02a0*/  ULEA UR4, UR6, UR4, 0x18 ;  /* 0x0000000406047291 */ /* 0x000fe2000f8ec0ff */
[----:B------:R-:W2:Y:S01]  /*02b0*/  LDCU UR11, c[0x0][0x3a0] ;  /* 0x00007400ff0b77ac */ /* 0x000ea20008000800 */
[----:B0-----:R-:W0:Y:S01]  /*02c0*/  MUFU.RCP R6, R6 ;  /* 0x0000000600067308 */ /* 0x001e220000001000 */
[----:B-1----:R-:W-:-:S02]  /*02d0*/  ISETP.GE.AND P0, PT, R8, UR5, PT ;  /* 0x0000000508007c0c */ /* 0x002fc4000bf06270 */
[----:B---3--:R-:W-:Y:S02]  /*02e0*/  ISETP.GE.AND P1, PT, R4, UR10, PT ;  /* 0x0000000a04007c0c */ /* 0x008fe4000bf26270 */
[----:B------:R-:W-:Y:S02]  /*02f0*/  ISETP.LT.AND P0, PT, R10, UR10, !P0 ;  /* 0x0000000a0a007c0c */ /* 0x000fe4000c701270 */
[----:B0-----:R-:W-:Y:S02]  /*0300*/  IADD3 R16, PT, PT, R6, 0xffffffe, RZ ;  /* 0x0ffffffe06107810 */ /* 0x001fe40007ffe0ff */
[----:B------:R-:W0:Y:S02]  /*0310*/  LDC.64 R6, c[0x0][0x390] ;  /* 0x0000e400ff067b82 */ /* 0x000e240000000a00 */
[----:B------:R1:W3:Y:S02]  /*0320*/  F2I.FTZ.U32.TRUNC.NTZ R17, R16 ;  /* 0x0000001000117305 */ /* 0x0002e4000021f000 */
[----:B-1----:R-:W-:-:S02]  /*0330*/  MOV R16, RZ ;  /* 0x000000ff00107202 */ /* 0x002fc40000000f00 */
[----:B---3--:R-:W-:-:S05]  /*0340*/  IADD3 R22, PT, PT, RZ, -R17, RZ ;  /* 0x80000011ff167210 */ /* 0x008fca0007ffe0ff */
[----:B------:R-:W-:Y:S01]  /*0350*/  IMAD R5, R22, R11, RZ ;  /* 0x0000000b16057224 */ /* 0x000fe200078e02ff */
[----:B------:R-:W-:-:S03]  /*0360*/  LEA R22, R0, UR4, 0x2 ;  /* 0x0000000400167c11 */ /* 0x000fc6000f8e10ff */
[----:B------:R-:W-:-:S04]  /*0370*/  IMAD.HI.U32 R16, R17, R5, R16 ;  /* 0x0000000511107227 */ /* 0x000fc800078e0010 */
[C---:B------:R-:W-:Y:S02]  /*0380*/  IMAD R17, R9.reuse, R18, R0 ;  /* 0x0000001209117224 */ /* 0x040fe400078e0200 */
[----:B--2-4-:R-:W-:-:S07]  /*0390*/  IMAD R18, R9, 0x40, R22 ;  /* 0x0000004009127824 */ /* 0x014fce00078e0216 */
.L_x_29:
[----:B------:R-:W-:Y:S01]  /*03a0*/  IABS R5, R13 ;  /* 0x0000000d00057213 */ /* 0x000fe20000000000 */
[----:B------:R-:W-:Y:S01]  /*03b0*/  BSSY.RECONVERGENT B0, `(.L_x_22) ;  /* 0x0000022000007945 */ /* 0x000fe20003800200 */
[----:B----4-:R-:W-:-:S03]  /*03c0*/  IABS R23, R12 ;  /* 0x0000000c00177213 */ /* 0x010fc60000000000 */
[----:B------:R-:W-:-:S05]  /*03d0*/  IMAD.HI.U32 R4, R16, R5, RZ ;  /* 0x0000000510047227 */ /* 0x000fca00078e00ff */
[----:B------:R-:W-:-:S05]  /*03e0*/  IADD3 R24, PT, PT, -R4, RZ, RZ ;  /* 0x000000ff04187210 */ /* 0x000fca0007ffe1ff */
[----:B------:R-:W-:Y:S01]  /*03f0*/  IMAD R24, R23, R24, R5 ;  /* 0x0000001817187224 */ /* 0x000fe200078e0205 */
[----:B------:R-:W-:-:S04]  /*0400*/  LOP3.LUT R5, R13, R12, RZ, 0x3c, !PT ;  /* 0x0000000c0d057212 */ /* 0x000fc800078e3cff */
[----:B------:R-:W-:Y:S02]  /*0410*/  ISETP.GT.U32.AND P4, PT, R11, R24, PT ;  /* 0x000000180b00720c */ /* 0x000fe40003f84070 */
[----:B------:R-:W-:-:S11]  /*0420*/  ISETP.GE.AND P3, PT, R5, RZ, PT ;  /* 0x000000ff0500720c */ /* 0x000fd60003f66270 */
[----:B------:R-:W-:Y:S01]  /*0430*/  @!P4 IADD3 R24, PT, PT, R24, -R23, RZ ;  /* 0x800000171818c210 */ /* 0x000fe20007ffe0ff */
[----:B------:R-:W-:Y:S01]  /*0440*/  IMAD.MOV.U32 R23, RZ, RZ, RZ ;  /* 0x000000ffff177224 */ /* 0x000fe200078e00ff */
[----:B------:R-:W-:Y:S02]  /*0450*/  @!P4 IADD3 R4, PT, PT, R4, 0x1, RZ ;  /* 0x000000010404c810 */ /* 0x000fe40007ffe0ff */
[----:B------:R-:W-:Y:S02]  /*0460*/  ISETP.GE.U32.AND P2, PT, R24, R11, PT ;  /* 0x0000000b1800720c */ /* 0x000fe40003f46070 */
[----:B------:R-:W-:-:S11]  /*0470*/  ISETP.NE.AND P4, PT, R12, RZ, PT ;  /* 0x000000ff0c00720c */ /* 0x000fd60003f85270 */
[----:B------:R-:W-:-:S04]  /*0480*/  @P2 IADD3 R4, PT, PT, R4, 0x1, RZ ;  /* 0x0000000104042810 */ /* 0x000fc80007ffe0ff */
[----:B------:R-:W-:Y:S02]  /*0490*/  @!P3 IADD3 R4, PT, PT, -R4, RZ, RZ ;  /* 0x000000ff0404b210 */ /* 0x000fe40007ffe1ff */
[----:B------:R-:W-:-:S04]  /*04a0*/  @!P4 LOP3.LUT R4, RZ, R12, RZ, 0x33, !PT ;  /* 0x0000000cff04c212 */ /* 0x000fc800078e33ff */
[----:B------:R-:W-:-:S04]  /*04b0*/  IADD3 R4, PT, PT, R4, R9, RZ ;  /* 0x0000000904047210 */ /* 0x000fc80007ffe0ff */
[----:B------:R-:W-:-:S13]  /*04c0*/  ISETP.GE.AND P2, PT, R4, UR11, PT ;  /* 0x0000000b04007c0c */ /* 0x000fda000bf46270 */
[----:B---3--:R-:W-:Y:S05]  /*04d0*/  @P2 BRA `(.L_x_23) ;  /* 0x0000000000382947 */ /* 0x008fea0003800000 */
[----:B------:R-:W-:Y:S01]  /*04e0*/  BSSY.RECONVERGENT B1, `(.L_x_24) ;  /* 0x0000006000017945 */ /* 0x000fe20003800200 */
[----:B------:R-:W-:-:S03]  /*04f0*/  MOV R4, RZ ;  /* 0x000000ff00047202 */ /* 0x000fc60000000f00 */
[----:B------:R-:W-:Y:S05]  /*0500*/  @P1 BRA `(.L_x_25) ;  /* 0x00000000000c1947 */ /* 0x000fea0003800000 */
[----:B------:R-:W-:-:S05]  /*0510*/  IADD3 R5, PT, PT, R20, R13, RZ ;  /* 0x0000000d14057210 */ /* 0x000fca0007ffe0ff */
[----:B------:R-:W-:-:S06]  /*0520*/  IMAD.WIDE R4, R5, 0x4, R2 ;  /* 0x0000000405047825 */ /* 0x000fcc00078e0202 */
[----:B------:R1:W5:Y:S02]  /*0530*/  LDG.E R4, desc[UR8][R4.64] ;  /* 0x0000000804047981 */ /* 0x000364000c1e1900 */
.L_x_25:
[----:B------:R-:W-:Y:S05]  /*0540*/  BSYNC.RECONVERGENT B1 ;  /* 0x0000000000017941 */ /* 0x000fea0003800200 */
.L_x_24:
[----:B-----5:R2:W-:Y:S01]  /*0550*/  STS [R19], R4 ;  /* 0x0000000413007388 */ /* 0x0205e20000000800 */
[----:B------:R-:W-:-:S13]  /*0560*/  ISETP.GE.AND P2, PT, R8, UR12, PT ;  /* 0x0000000c08007c0c */ /* 0x000fda000bf46270 */
[----:B--2---:R-:W-:Y:S05]  /*0570*/  @P2 BRA `(.L_x_26) ;  /* 0x0000000000142947 */ /* 0x004fea0003800000 */
[----:B-1----:R-:W-:-:S05]  /*0580*/  IADD3 R5, PT, PT, R17, R14, RZ ;  /* 0x0000000e11057210 */ /* 0x002fca0007ffe0ff */
[----:B0-----:R-:W-:-:S05]  /*0590*/  IMAD.WIDE R4, R5, 0x4, R6 ;  /* 0x0000000405047825 */ /* 0x001fca00078e0206 */
[----:B------:R2:W5:Y:S01]  /*05a0*/  LDG.E R23, desc[UR8][R4.64] ;  /* 0x0000000804177981 */ /* 0x000562000c1e1900 */
[----:B------:R-:W-:Y:S05]  /*05b0*/  BRA `(.L_x_26) ;  /* 0x0000000000047947 */ /* 0x000fea0003800000 */
.L_x_23:
[----:B------:R3:W-:Y:S02]  /*05c0*/  STS [R19], RZ ;  /* 0x000000ff13007388 */ /* 0x0007e40000000800 */
.L_x_26:
[----:B------:R-:W-:Y:S05]  /*05d0*/  BSYNC.RECONVERGENT B0 ;  /* 0x0000000000007941 */ /* 0x000fea0003800200 */
.L_x_22:
[----:B-----5:R4:W-:Y:S01]  /*05e0*/  STS [R18], R23 ;  /* 0x0000001712007388 */ /* 0x0209e20000000800 */
[----:B------:R-:W-:Y:S01]  /*05f0*/  BSSY.RECONVERGENT B0, `(.L_x_27) ;  /* 0x0000043000007945 */ /* 0x000fe20003800200 */
[----:B------:R-:W-:Y:S06]  /*0600*/  BAR.SYNC.DEFER_BLOCKING 0x0 ;  /* 0x0000000000007b1d */ /* 0x000fec0000010000 */
[----:B------:R-:W-:Y:S05]  /*0610*/  @!P0 BRA `(.L_x_28) ;  /* 0x0000000400008947 */ /* 0x000fea0003800000 */
[----:B-12---:R-:W-:Y:S04]  /*0620*/  LDS R5, [R21] ;  /* 0x0000000015057984 */ /* 0x006fe80000000800 */
[----:B------:R-:W1:Y:S04]  /*0630*/  LDS R24, [R22] ;  /* 0x0000000016187984 */ /* 0x000e680000000800 */
[----:B------:R-:W-:Y:S04]  /*0640*/  LDS R4, [R21+0x40] ;  /* 0x0000400015047984 */ /* 0x000fe80000000800 */
[----:B----4-:R-:W-:Y:S04]  /*0650*/  LDS R23, [R21+0x80] ;  /* 0x0000800015177984 */ /* 0x010fe80000000800 */
[----:B------:R-:W-:Y:S04]  /*0660*/  LDS R25, [R21+0xc0] ;  /* 0x0000c00015197984 */ /* 0x000fe80000000800 */
[----:B------:R-:W2:Y:S01]  /*0670*/  LDS R26, [R22+0xc0] ;  /* 0x0000c000161a7984 */ /* 0x000ea20000000800 */
[----:B-1----:R-:W-:-:S03]  /*0680*/  FADD R24, R5, -R24 ;  /* 0x8000001805187221 */ /* 0x002fc60000000000 */
[----:B------:R-:W1:Y:S01]  /*0690*/  LDS R5, [R22+0x40] ;  /* 0x0000400016057984 */ /* 0x000e620000000800 */
[----:B------:R-:W-:-:S03]  /*06a0*/  FFMA R15, R24, R24, R15 ;  /* 0x00000018180f7223 */ /* 0x000fc6000000000f */
[----:B------:R-:W4:Y:S01]  /*06b0*/  LDS R24, [R22+0x80] ;  /* 0x0000800016187984 */ /* 0x000f220000000800 */
[----:B--2---:R-:W-:-:S03]  /*06c0*/  FADD R26, R25, -R26 ;  /* 0x8000001a191a7221 */ /* 0x004fc60000000000 */
[----:B------:R-:W-:Y:S01]  /*06d0*/  LDS R25, [R21+0x180] ;  /* 0x0001800015197984 */ /* 0x000fe20000000800 */
[----:B-1----:R-:W-:-:S03]  /*06e0*/  FADD R4, R4, -R5 ;  /* 0x8000000504047221 */ /* 0x002fc60000000000 */
[----:B------:R-:W-:Y:S01]  /*06f0*/  LDS R5, [R22+0x100] ;  /* 0x0001000016057984 */ /* 0x000fe20000000800 */
[----:B----4-:R-:W-:Y:S01]  /*0700*/  FADD R24, R23, -R24 ;  /* 0x8000001817187221 */ /* 0x010fe20000000000 */
[----:B------:R-:W-:Y:S02]  /*0710*/  FFMA R15, R4, R4, R15 ;  /* 0x00000004040f7223 */ /* 0x000fe4000000000f */
[----:B------:R-:W-:Y:S02]  /*0720*/  LDS R23, [R21+0x140] ;  /* 0x0001400015177984 */ /* 0x000fe40000000800 */
[----:B------:R-:W-:Y:S02]  /*0730*/  FFMA R15, R24, R24, R15 ;  /* 0x00000018180f7223 */ /* 0x000fe4000000000f */
[----:B------:R-:W1:Y:S02]  /*0740*/  LDS R4, [R21+0x100] ;  /* 0x0001000015047984 */ /* 0x000e640000000800 */
[----:B------:R-:W-:-:S02]  /*0750*/  FFMA R15, R26, R26, R15 ;  /* 0x0000001a1a0f7223 */ /* 0x000fc4000000000f */
[----:B------:R-:W2:Y:S04]  /*0760*/  LDS R24, [R22+0x140] ;  /* 0x0001400016187984 */ /* 0x000ea80000000800 */
[----:B------:R-:W4:Y:S01]  /*0770*/  LDS R26, [R22+0x180] ;  /* 0x00018000161a7984 */ /* 0x000f220000000800 */
[----:B-1----:R-:W-:-:S03]  /*0780*/  FADD R4, R4, -R5 ;  /* 0x8000000504047221 */ /* 0x002fc60000000000 */
[----:B------:R-:W-:Y:S01]  /*0790*/  LDS R5, [R22+0x1c0] ;  /* 0x0001c00016057984 */ /* 0x000fe20000000800 */
[----:B--2---:R-:W-:Y:S01]  /*07a0*/  FADD R24, R23, -R24 ;  /* 0x8000001817187221 */ /* 0x004fe20000000000 */
[----:B------:R-:W-:Y:S02]  /*07b0*/  FFMA R15, R4, R4, R15 ;  /* 0x00000004040f7223 */ /* 0x000fe4000000000f */
[----:B------:R-:W-:Y:S01]  /*07c0*/  LDS R23, [R21+0x200] ;  /* 0x0002000015177984 */ /* 0x000fe20000000800 */
[----:B----4-:R-:W-:Y:S01]  /*07d0*/  FADD R26, R25, -R26 ;  /* 0x8000001a191a7221 */ /* 0x010fe20000000000 */
[----:B------:R-:W-:Y:S02]  /*07e0*/  FFMA R15, R24, R24, R15 ;  /* 0x00000018180f7223 */ /* 0x000fe4000000000f */
[----:B------:R-:W1:Y:S02]  /*07f0*/  LDS R4, [R21+0x1c0] ;  /* 0x0001c00015047984 */ /* 0x000e640000000800 */
[----:B------:R-:W-:-:S02]  /*0800*/  FFMA R15, R26, R26, R15 ;  /* 0x0000001a1a0f7223 */ /* 0x000fc4000000000f */
[----:B------:R-:W2:Y:S04]  /*0810*/  LDS R24, [R22+0x200] ;  /* 0x0002000016187984 */ /* 0x000ea80000000800 */
[----:B------:R-:W-:Y:S04]  /*0820*/  LDS R25, [R21+0x240] ;  /* 0x0002400015197984 */ /* 0x000fe80000000800 */
[----:B------:R-:W4:Y:S01]  /*0830*/  LDS R26, [R22+0x240] ;  /* 0x00024000161a7984 */ /* 0x000f220000000800 */
[----:B-1----:R-:W-:-:S03]  /*0840*/  FADD R4, R4, -R5 ;  /* 0x8000000504047221 */ /* 0x002fc60000000000 */
[----:B------:R-:W-:Y:S01]  /*0850*/  LDS R5, [R22+0x280] ;  /* 0x0002800016057984 */ /* 0x000fe20000000800 */
[----:B--2---:R-:W-:Y:S01]  /*0860*/  FADD R24, R23, -R24 ;  /* 0x8000001817187221 */ /* 0x004fe20000000000 */
[----:B------:R-:W-:Y:S02]  /*0870*/  FFMA R15, R4, R4, R15 ;  /* 0x00000004040f7223 */ /* 0x000fe4000000000f */
[----:B------:R-:W-:Y:S02]  /*0880*/  LDS R23, [R21+0x2c0] ;  /* 0x0002c00015177984 */ /* 0x000fe40000000800 */
[----:B------:R-:W-:Y:S02]  /*0890*/  FFMA R15, R24, R24, R15 ;  /* 0x00000018180f7223 */ /* 0x000fe4000000000f */
[----:B------:R-:W1:Y:S01]  /*08a0*/  LDS R4, [R21+0x280] ;  /* 0x0002800015047984 */ /* 0x000e620000000800 */
[----:B----4-:R-:W-:-:S03]  /*08b0*/  FADD R26, R25, -R26 ;  /* 0x8000001a191a7221 */ /* 0x010fc60000000000 */
[----:B------:R-:W2:Y:S01]  /*08c0*/  LDS R24, [R22+0x2c0] ;  /* 0x0002c00016187984 */ /* 0x000ea20000000800 */
[----:B------:R-:W-:-:S03]  /*08d0*/  FFMA R15, R26, R26, R15 ;  /* 0x0000001a1a0f7223 */ /* 0x000fc6000000000f */
        /* <DEDUP_REMOVED lines=14> */
[----:B-1----:R-:W-:-:S04]  /*09c0*/  FADD R4, R4, -R5 ;  /* 0x8000000504047221 */ /* 0x002fc80000000000 */
[----:B------:R-:W-:Y:S01]  /*09d0*/  FFMA R15, R4, R4, R15 ;  /* 0x00000004040f7223 */ /* 0x000fe2000000000f */
[----:B--2---:R-:W-:-:S04]  /*09e0*/  FADD R24, R23, -R24 ;  /* 0x8000001817187221 */ /* 0x004fc80000000000 */
[----:B------:R-:W-:Y:S01]  /*09f0*/  FFMA R15, R24, R24, R15 ;  /* 0x00000018180f7223 */ /* 0x000fe2000000000f */
[----:B----4-:R-:W-:-:S04]  /*0a00*/  FADD R26, R25, -R26 ;  /* 0x8000001a191a7221 */ /* 0x010fc80000000000 */
[----:B------:R-:W-:-:S07]  /*0a10*/  FFMA R15, R26, R26, R15 ;  /* 0x0000001a1a0f7223 */ /* 0x000fce000000000f */
.L_x_28:
[----:B------:R-:W-:Y:S05]  /*0a20*/  BSYNC.RECONVERGENT B0 ;  /* 0x0000000000007941 */ /* 0x000fea0003800200 */
.L_x_27:
[----:B------:R-:W-:Y:S06]  /*0a30*/  BAR.SYNC.DEFER_BLOCKING 0x0 ;  /* 0x0000000000007b1d */ /* 0x000fec0000010000 */
[----:B-12---:R-:W1:Y:S04]  /*0a40*/  LDS.64 R4, [UR7+0x808] ;  /* 0x00080807ff047984 */ /* 0x006e680008000a00 */
[----:B------:R-:W2:Y:S01]  /*0a50*/  LDS R24, [UR7+0x810] ;  /* 0x00081007ff187984 */ /* 0x000ea20008000800 */
[----:B-1----:R-:W-:-:S02]  /*0a60*/  IADD3 R13, PT, PT, R4, R13, RZ ;  /* 0x0000000d040d7210 */ /* 0x002fc40007ffe0ff */
[----:B------:R-:W-:Y:S02]  /*0a70*/  IADD3 R14, PT, PT, R14, R5, RZ ;  /* 0x000000050e0e7210 */ /* 0x000fe40007ffe0ff */
[----:B--2---:R-:W-:-:S13]  /*0a80*/  ISETP.GT.AND P2, PT, R13, R24, PT ;  /* 0x000000180d00720c */ /* 0x004fda0003f44270 */
[----:B------:R-:W-:Y:S05]  /*0a90*/  @!P2 BRA `(.L_x_29) ;  /* 0xfffffff80040a947 */ /* 0x000fea000383ffff */
.L_x_21:
[----:B------:R-:W1:Y:S01]  /*0aa0*/  LDCU UR4, c[0x0][0x398] ;  /* 0x00007300ff0477ac */ /* 0x000e620008000800 */
[----:B------:R-:W2:Y:S01]  /*0ab0*/  LDCU UR5, c[0x0][0x388] ;  /* 0x00007100ff0577ac */ /* 0x000ea20008000800 */
[----:B-1----:R-:W-:-:S04]  /*0ac0*/  ISETP.GE.AND P0, PT, R8, UR4, PT ;  /* 0x0000000408007c0c */ /* 0x002fc8000bf06270 */
[----:B--2---:R-:W-:-:S13]  /*0ad0*/  ISETP.GE.OR P0, PT, R10, UR5, P0 ;  /* 0x000000050a007c0c */ /* 0x004fda0008706670 */
[----:B------:R-:W-:Y:S05]  /*0ae0*/  @P0 EXIT ;  /* 0x000000000000094d */ /* 0x000fea0003800000 */
[----:B------:R-:W1:Y:S01]  /*0af0*/  S2UR UR5, SR_CgaCtaId ;  /* 0x00000000000579c3 */ /* 0x000e620000008800 */
[----:B------:R-:W-:-:S07]  /*0b00*/  UMOV UR4, 0x400 ;  /* 0x0000040000047882 */ /* 0x000fce0000000000 */
[----:B0-----:R-:W0:Y:S01]  /*0b10*/  LDC.64 R2, c[0x0][0x3a8] ;  /* 0x0000ea00ff027b82 */ /* 0x001e220000000a00 */
[----:B-1----:R-:W-:-:S09]  /*0b20*/  ULEA UR4, UR5, UR4, 0x18 ;  /* 0x0000000405047291 */ /* 0x002fd2000f8ec0ff */
[----:B------:R-:W1:Y:S02]  /*0b30*/  LDS.64 R4, [UR4+0x800] ;  /* 0x00080004ff047984 */ /* 0x000e640008000a00 */
[----:B------:R-:W2:Y:S01]  /*0b40*/  LDCU UR4, c[0x0][0x39c] ;  /* 0x00007380ff0477ac */ /* 0x000ea20008000800 */
[----:B-1----:R-:W-:Y:S02]  /*0b50*/  IADD3 R9, PT, PT, R9, R4, RZ ;  /* 0x0000000409097210 */ /* 0x002fe40007ffe0ff */
[----:B------:R-:W-:-:S05]  /*0b60*/  IADD3 R0, PT, PT, R0, R5, RZ ;  /* 0x0000000500007210 */ /* 0x000fca0007ffe0ff */
[----:B--2---:R-:W-:-:S04]  /*0b70*/  IMAD R9, R9, UR4, R0 ;  /* 0x0000000409097c24 */ /* 0x004fc8000f8e0200 */
[----:B0-----:R-:W-:-:S05]  /*0b80*/  IMAD.WIDE R2, R9, 0x4, R2 ;  /* 0x0000000409027825 */ /* 0x001fca00078e0202 */
[----:B------:R-:W-:Y:S01]  /*0b90*/  STG.E desc[UR8][R2.64], R15 ;  /* 0x0000000f02007986 */ /* 0x000fe2000c101908 */
[----:B------:R-:W-:Y:S05]  /*0ba0*/  EXIT ;  /* 0x000000000000794d */ /* 0x000fea0003800000 */
.L_x_30:
        /* <DEDUP_REMOVED lines=13> */
.L_x_34:


//--------------------- .nv.shared.reserved.0     --------------------------
	.section	.nv.shared.reserved.0,"aw",@nobits
	.weak		__nv_reservedSMEM_offset_0_alias
	.size		__nv_reservedSMEM_offset_0_alias, 0, 64
	.other		__nv_reservedSMEM_offset_0_alias,@"STO_CUDA_RESERVED_SHARED STV_DEFAULT"
__nv_reservedSMEM_offset_0_alias:
	.zero		0
	.zero		64


//--------------------- .nv.shared._Z17compute_distancesPfiiS_iiiS_ --------------------------
	.section	.nv.shared._Z17compute_distancesPfiiS_iiiS_,"aw",@nobits
	.sectionflags	@""
	.align	4
.nv.shared._Z17compute_distancesPfiiS_iiiS_:
	.zero		3092


//--------------------- .nv.constant0._Z12compute_sqrtPfiii --------------------------
	.section	.nv.constant0._Z12compute_sqrtPfiii,"a",@progbits
	.sectionflags	@""
	.align	4
.nv.constant0._Z12compute_sqrtPfiii:
	.zero		916


//--------------------- .nv.constant0._Z23modified_insertion_sortPfiPiiiii --------------------------
	.section	.nv.constant0._Z23modified_insertion_sortPfiPiiiii,"a",@progbits
	.sectionflags	@""
	.align	4
.nv.constant0._Z23modified_insertion_sortPfiPiiiii:
	.zero		936


//--------------------- .nv.constant0._Z17compute_distancesPfiiS_iiiS_ --------------------------
	.section	.nv.constant0._Z17compute_distancesPfiiS_iiiS_,"a",@progbits
	.sectionflags	@""
	.align	4
.nv.constant0._Z17compute_distancesPfiiS_iiiS_:
	.zero		944


//--------------------- SYMBOLS --------------------------

	.type		.nv.reservedSmem.offset0,@object
	.size		.nv.reservedSmem.offset0,0x4
	.type		.nv.reservedSmem.cap,@object
	.size		.nv.reservedSmem.cap,0x4
